	.target	sm_100a

	.elftype	@"ET_EXEC"


//--------------------- .note.nv.tkinfo           --------------------------
	.section	.note.nv.tkinfo,"",@"SHT_NOTE"
	.sectionflags	@"SHF_NOTE_NV_TKINFO"
	.tkinfo
        /*0018*/ 	.word	0x00000002
        /*0030*/ 	.string	""
        /*0030*/ 	.string	"ptxas"
        /*0030*/ 	.string	"Cuda compilation tools, release 13.0, V13.0.88"
        /*0030*/ 	.string	"Build cuda_13.0.r13.0/compiler.36424714_0"
        /*0030*/ 	.string	"-arch sm_100a -m 64 "



//--------------------- .note.nv.cuinfo           --------------------------
	.section	.note.nv.cuinfo,"",@"SHT_NOTE"
	.sectionflags	@"SHF_NOTE_NV_CUINFO"
        /*0018*/ 	.short	0x0002
        /*001a*/ 	.short	0x0064
        /*001c*/ 	.short	0x0082
	.zero		2


//--------------------- .nv.info                  --------------------------
	.section	.nv.info,"",@"SHT_CUDA_INFO"
	.align	4


	//----- nvinfo : EIATTR_REGCOUNT
	.align		4
        /*0000*/ 	.byte	0x04, 0x2f
        /*0002*/ 	.short	(.L_19 - .L_18)
	.align		4
.L_18:
        /*0004*/ 	.word	index@(_ZN7cutlass13device_kernelINS_4conv6kernel13ConvUniversalINS1_16ConvProblemShapeILNS1_8OperatorE2ELi2EEENS1_10collective14CollectiveConvINS1_47MainloopSm100TmaUmmaWarpSpecializedImplicitGemmILS5_2ELi17ELi2ELi1ELi2EN4cute5tupleIJNSA_1CILi2EEENSC_ILi1EEESE_EEEEENSB_IJNSC_ILi64EEENSB_IJNSC_ILi128EEEEEENSB_IJNSC_ILi32EEEEEEEEENS_6half_tESN_NSA_8TiledMMAINSA_8MMA_AtomIJNSA_20SM100_MMA_F16BF16_SSISN_SN_fLi64ELi128ELNSA_4UMMA5MajorE1ELSS_1ELNSR_7ScaleInE0ELST_0EEEEEENSA_6LayoutINSB_IJSE_SE_SE_EEENSB_IJNSC_ILi0EEESY_SY_EEEEENSB_IJNSA_10UnderscoreES11_S11_EEEEENS7_6detail27Sm100ImplicitGemmTileTraitsINSA_13SM90_TMA_LOADENSA_14ComposedLayoutINSA_7SwizzleILi3ELi4ELi3EEENSA_18smem_ptr_flag_bitsILi16EEENSW_INSB_IJSH_NSC_ILi8EEEEEENSB_IJSE_SH_EEEEEEEvEENS15_INSA_30SM90_TMA_LOAD_IM2COL_MULTICASTES1G_vEEEENS_8epilogue10collective18CollectiveEpilogueINS1L_23Sm100TmaWarpSpecializedILi4ELi2ELi16ELb1ELb0EEEJSM_NSB_IJNSW_ISH_SE_EENSW_ISK_SE_EEEEESN_NSB_IJlNSB_IJSE_llEEESY_EEESN_S1U_NS1L_6fusion15FusionCallbacksIS1P_NS1V_17LinearCombinationISN_fSN_fLNS_15FloatRoundStyleE2EEESM_S1S_JEEENSA_5SM1004TMEM4LOAD26SM100_TMEM_LOAD_16dp256b4xES16_NS17_INS18_ILi2ELi4ELi3EEES1B_NSW_INSB_IJS1C_SK_EEENSB_IJSK_SE_EEEEEEENSA_17SM75_U32x4_LDSM_NENSA_14SM90_TMA_STOREES29_NSA_17SM90_U32x4_STSM_NENSA_39AutoVectorizingCopyWithAssumedAlignmentILi128EEEEEEvvEEEEvNT_6ParamsE)
        /*0008*/ 	.word	0x00000060


	//----- nvinfo : EIATTR_FRAME_SIZE
	.align		4
.L_19:
        /*000c*/ 	.byte	0x04, 0x11
        /*000e*/ 	.short	(.L_21 - .L_20)
	.align		4
.L_20:
        /*0010*/ 	.word	index@($__internal_2_$__cuda_sm10x_tcgen05_guardrail_trap_unallocated_columns_being_dealloced)
        /*0014*/ 	.word	0x00000008


	//----- nvinfo : EIATTR_FRAME_SIZE
	.align		4
.L_21:
        /*0018*/ 	.byte	0x04, 0x11
        /*001a*/ 	.short	(.L_23 - .L_22)
	.align		4
.L_22:
        /*001c*/ 	.word	index@($__internal_1_$__cuda_sm10x_tcgen05_guardrail_trap_phase_invalid_during_alloc)
        /*0020*/ 	.word	0x00000008


	//----- nvinfo : EIATTR_FRAME_SIZE
	.align		4
.L_23:
        /*0024*/ 	.byte	0x04, 0x11
        /*0026*/ 	.short	(.L_25 - .L_24)
	.align		4
.L_24:
        /*0028*/ 	.word	index@($__internal_0_$__cuda_sm10x_tcgen05_guardrail_trap_col_being_dealloced_not_returned_by_alloc)
        /*002c*/ 	.word	0x00000008


	//----- nvinfo : EIATTR_FRAME_SIZE
	.align		4
.L_25:
        /*0030*/ 	.byte	0x04, 0x11
        /*0032*/ 	.short	(.L_27 - .L_26)
	.align		4
.L_26:
        /*0034*/ 	.word	index@(_ZN7cutlass13device_kernelINS_4conv6kernel13ConvUniversalINS1_16ConvProblemShapeILNS1_8OperatorE2ELi2EEENS1_10collective14CollectiveConvINS1_47MainloopSm100TmaUmmaWarpSpecializedImplicitGemmILS5_2ELi17ELi2ELi1ELi2EN4cute5tupleIJNSA_1CILi2EEENSC_ILi1EEESE_EEEEENSB_IJNSC_ILi64EEENSB_IJNSC_ILi128EEEEEENSB_IJNSC_ILi32EEEEEEEEENS_6half_tESN_NSA_8TiledMMAINSA_8MMA_AtomIJNSA_20SM100_MMA_F16BF16_SSISN_SN_fLi64ELi128ELNSA_4UMMA5MajorE1ELSS_1ELNSR_7ScaleInE0ELST_0EEEEEENSA_6LayoutINSB_IJSE_SE_SE_EEENSB_IJNSC_ILi0EEESY_SY_EEEEENSB_IJNSA_10UnderscoreES11_S11_EEEEENS7_6detail27Sm100ImplicitGemmTileTraitsINSA_13SM90_TMA_LOADENSA_14ComposedLayoutINSA_7SwizzleILi3ELi4ELi3EEENSA_18smem_ptr_flag_bitsILi16EEENSW_INSB_IJSH_NSC_ILi8EEEEEENSB_IJSE_SH_EEEEEEEvEENS15_INSA_30SM90_TMA_LOAD_IM2COL_MULTICASTES1G_vEEEENS_8epilogue10collective18CollectiveEpilogueINS1L_23Sm100TmaWarpSpecializedILi4ELi2ELi16ELb1ELb0EEEJSM_NSB_IJNSW_ISH_SE_EENSW_ISK_SE_EEEEESN_NSB_IJlNSB_IJSE_llEEESY_EEESN_S1U_NS1L_6fusion15FusionCallbacksIS1P_NS1V_17LinearCombinationISN_fSN_fLNS_15FloatRoundStyleE2EEESM_S1S_JEEENSA_5SM1004TMEM4LOAD26SM100_TMEM_LOAD_16dp256b4xES16_NS17_INS18_ILi2ELi4ELi3EEES1B_NSW_INSB_IJS1C_SK_EEENSB_IJSK_SE_EEEEEEENSA_17SM75_U32x4_LDSM_NENSA_14SM90_TMA_STOREES29_NSA_17SM90_U32x4_STSM_NENSA_39AutoVectorizingCopyWithAssumedAlignmentILi128EEEEEEvvEEEEvNT_6ParamsE)
        /*0038*/ 	.word	0x00000008


	//----- nvinfo : EIATTR_MIN_STACK_SIZE
	.align		4
.L_27:
        /*003c*/ 	.byte	0x04, 0x12
        /*003e*/ 	.short	(.L_29 - .L_28)
	.align		4
.L_28:
        /*0040*/ 	.word	index@(_ZN7cutlass13device_kernelINS_4conv6kernel13ConvUniversalINS1_16ConvProblemShapeILNS1_8OperatorE2ELi2EEENS1_10collective14CollectiveConvINS1_47MainloopSm100TmaUmmaWarpSpecializedImplicitGemmILS5_2ELi17ELi2ELi1ELi2EN4cute5tupleIJNSA_1CILi2EEENSC_ILi1EEESE_EEEEENSB_IJNSC_ILi64EEENSB_IJNSC_ILi128EEEEEENSB_IJNSC_ILi32EEEEEEEEENS_6half_tESN_NSA_8TiledMMAINSA_8MMA_AtomIJNSA_20SM100_MMA_F16BF16_SSISN_SN_fLi64ELi128ELNSA_4UMMA5MajorE1ELSS_1ELNSR_7ScaleInE0ELST_0EEEEEENSA_6LayoutINSB_IJSE_SE_SE_EEENSB_IJNSC_ILi0EEESY_SY_EEEEENSB_IJNSA_10UnderscoreES11_S11_EEEEENS7_6detail27Sm100ImplicitGemmTileTraitsINSA_13SM90_TMA_LOADENSA_14ComposedLayoutINSA_7SwizzleILi3ELi4ELi3EEENSA_18smem_ptr_flag_bitsILi16EEENSW_INSB_IJSH_NSC_ILi8EEEEEENSB_IJSE_SH_EEEEEEEvEENS15_INSA_30SM90_TMA_LOAD_IM2COL_MULTICASTES1G_vEEEENS_8epilogue10collective18CollectiveEpilogueINS1L_23Sm100TmaWarpSpecializedILi4ELi2ELi16ELb1ELb0EEEJSM_NSB_IJNSW_ISH_SE_EENSW_ISK_SE_EEEEESN_NSB_IJlNSB_IJSE_llEEESY_EEESN_S1U_NS1L_6fusion15FusionCallbacksIS1P_NS1V_17LinearCombinationISN_fSN_fLNS_15FloatRoundStyleE2EEESM_S1S_JEEENSA_5SM1004TMEM4LOAD26SM100_TMEM_LOAD_16dp256b4xES16_NS17_INS18_ILi2ELi4ELi3EEES1B_NSW_INSB_IJS1C_SK_EEENSB_IJSK_SE_EEEEEEENSA_17SM75_U32x4_LDSM_NENSA_14SM90_TMA_STOREES29_NSA_17SM90_U32x4_STSM_NENSA_39AutoVectorizingCopyWithAssumedAlignmentILi128EEEEEEvvEEEEvNT_6ParamsE)
        /*0044*/ 	.word	0x00000008
.L_29:


//--------------------- .nv.compat                --------------------------
	.section	.nv.compat,"",@"SHT_CUDA_COMPAT_INFO"
	.align	4
        /*0000*/ 	.byte	0x02, 0x09, 0x01, 0x00, 0x02, 0x02, 0x02, 0x00, 0x02, 0x05, 0x05, 0x00, 0x03, 0x07, 0x01, 0x01
        /*0010*/ 	.byte	0x02, 0x03, 0x01, 0x00, 0x02, 0x06, 0x01, 0x00, 0x04, 0x0b, 0x08, 0x00, 0x09, 0x00, 0x00, 0x00
        /*0020*/ 	.byte	0x00, 0x00, 0x00, 0x00


//--------------------- .nv.info._ZN7cutlass13device_kernelINS_4conv6kernel13ConvUniversalINS1_16ConvProblemShapeILNS1_8OperatorE2ELi2EEENS1_10collective14CollectiveConvINS1_47MainloopSm100TmaUmmaWarpSpecializedImplicitGemmILS5_2ELi17ELi2ELi1ELi2EN4cute5tupleIJNSA_1CILi2EEENSC_ILi1EEESE_EEEEENSB_IJNSC_ILi64EEENSB_IJNSC_ILi128EEEEEENSB_IJNSC_ILi32EEEEEEEEENS_6half_tESN_NSA_8TiledMMAINSA_8MMA_AtomIJNSA_20SM100_MMA_F16BF16_SSISN_SN_fLi64ELi128ELNSA_4UMMA5MajorE1ELSS_1ELNSR_7ScaleInE0ELST_0EEEEEENSA_6LayoutINSB_IJSE_SE_SE_EEENSB_IJNSC_ILi0EEESY_SY_EEEEENSB_IJNSA_10UnderscoreES11_S11_EEEEENS7_6detail27Sm100ImplicitGemmTileTraitsINSA_13SM90_TMA_LOADENSA_14ComposedLayoutINSA_7SwizzleILi3ELi4ELi3EEENSA_18smem_ptr_flag_bitsILi16EEENSW_INSB_IJSH_NSC_ILi8EEEEEENSB_IJSE_SH_EEEEEEEvEENS15_INSA_30SM90_TMA_LOAD_IM2COL_MULTICASTES1G_vEEEENS_8epilogue10collective18CollectiveEpilogueINS1L_23Sm100TmaWarpSpecializedILi4ELi2ELi16ELb1ELb0EEEJSM_NSB_IJNSW_ISH_SE_EENSW_ISK_SE_EEEEESN_NSB_IJlNSB_IJSE_llEEESY_EEESN_S1U_NS1L_6fusion15FusionCallbacksIS1P_NS1V_17LinearCombinationISN_fSN_fLNS_15FloatRoundStyleE2EEESM_S1S_JEEENSA_5SM1004TMEM4LOAD26SM100_TMEM_LOAD_16dp256b4xES16_NS17_INS18_ILi2ELi4ELi3EEES1B_NSW_INSB_IJS1C_SK_EEENSB_IJSK_SE_EEEEEEENSA_17SM75_U32x4_LDSM_NENSA_14SM90_TMA_STOREES29_NSA_17SM90_U32x4_STSM_NENSA_39AutoVectorizingCopyWithAssumedAlignmentILi128EEEEEEvvEEEEvNT_6ParamsE --------------------------
	.section	.nv.info._ZN7cutlass13device_kernelINS_4conv6kernel13ConvUniversalINS1_16ConvProblemShapeILNS1_8OperatorE2ELi2EEENS1_10collective14CollectiveConvINS1_47MainloopSm100TmaUmmaWarpSpecializedImplicitGemmILS5_2ELi17ELi2ELi1ELi2EN4cute5tupleIJNSA_1CILi2EEENSC_ILi1EEESE_EEEEENSB_IJNSC_ILi64EEENSB_IJNSC_ILi128EEEEEENSB_IJNSC_ILi32EEEEEEEEENS_6half_tESN_NSA_8TiledMMAINSA_8MMA_AtomIJNSA_20SM100_MMA_F16BF16_SSISN_SN_fLi64ELi128ELNSA_4UMMA5MajorE1ELSS_1ELNSR_7ScaleInE0ELST_0EEEEEENSA_6LayoutINSB_IJSE_SE_SE_EEENSB_IJNSC_ILi0EEESY_SY_EEEEENSB_IJNSA_10UnderscoreES11_S11_EEEEENS7_6detail27Sm100ImplicitGemmTileTraitsINSA_13SM90_TMA_LOADENSA_14ComposedLayoutINSA_7SwizzleILi3ELi4ELi3EEENSA_18smem_ptr_flag_bitsILi16EEENSW_INSB_IJSH_NSC_ILi8EEEEEENSB_IJSE_SH_EEEEEEEvEENS15_INSA_30SM90_TMA_LOAD_IM2COL_MULTICASTES1G_vEEEENS_8epilogue10collective18CollectiveEpilogueINS1L_23Sm100TmaWarpSpecializedILi4ELi2ELi16ELb1ELb0EEEJSM_NSB_IJNSW_ISH_SE_EENSW_ISK_SE_EEEEESN_NSB_IJlNSB_IJSE_llEEESY_EEESN_S1U_NS1L_6fusion15FusionCallbacksIS1P_NS1V_17LinearCombinationISN_fSN_fLNS_15FloatRoundStyleE2EEESM_S1S_JEEENSA_5SM1004TMEM4LOAD26SM100_TMEM_LOAD_16dp256b4xES16_NS17_INS18_ILi2ELi4ELi3EEES1B_NSW_INSB_IJS1C_SK_EEENSB_IJSK_SE_EEEEEEENSA_17SM75_U32x4_LDSM_NENSA_14SM90_TMA_STOREES29_NSA_17SM90_U32x4_STSM_NENSA_39AutoVectorizingCopyWithAssumedAlignmentILi128EEEEEEvvEEEEvNT_6ParamsE,"",@"SHT_CUDA_INFO"
	.sectionflags	@""
	.align	4


	//----- nvinfo : EIATTR_CUDA_API_VERSION
	.align		4
        /*0000*/ 	.byte	0x04, 0x37
        /*0002*/ 	.short	(.L_31 - .L_30)
.L_30:
        /*0004*/ 	.word	0x00000082


	//----- nvinfo : EIATTR_KPARAM_INFO
	.align		4
.L_31:
        /*0008*/ 	.byte	0x04, 0x17
        /*000a*/ 	.short	(.L_33 - .L_32)
.L_32:
        /*000c*/ 	.word	0x00000000
        /*0010*/ 	.short	0x0000
        /*0012*/ 	.short	0x0000
        /*0014*/ 	.byte	0x00, 0xf0, 0x01, 0x20


	//----- nvinfo : EIATTR_AT_ENTRY_FRAGMENTS
	.align		4
.L_33:
        /*0018*/ 	.byte	0x04, 0x4f
        /*001a*/ 	.short	(.L_35 - .L_34)


	//   ....[0]....
.L_34:
        /*001c*/ 	.word	0x00000006


	//----- nvinfo : EIATTR_RESERVED_SMEM_USED
	.align		4
.L_35:
        /*0020*/ 	.byte	0x01, 0x41
	.zero		2


	//----- nvinfo : EIATTR_SPARSE_MMA_MASK
	.align		4
        /*0024*/ 	.byte	0x03, 0x50
        /*0026*/ 	.short	0x0000


	//----- nvinfo : EIATTR_TCGEN05_1CTA_USED
	.align		4
        /*0028*/ 	.byte	0x01, 0x51
	.zero		2


	//----- nvinfo : EIATTR_MAXREG_COUNT
	.align		4
        /*002c*/ 	.byte	0x03, 0x1b
        /*002e*/ 	.short	0x00ff


	//----- nvinfo : EIATTR_NUM_BARRIERS
	.align		4
        /*0030*/ 	.byte	0x02, 0x4c
        /*0032*/ 	.byte	0x07
	.zero		1


	//----- nvinfo : EIATTR_EXTERNS
	.align		4
        /*0034*/ 	.byte	0x04, 0x0f
        /*0036*/ 	.short	(.L_37 - .L_36)


	//   ....[0]....
	.align		4
.L_36:
        /*0038*/ 	.word	index@(__assertfail)


	//----- nvinfo : EIATTR_MERCURY_ISA_VERSION
	.align		4
.L_37:
        /*003c*/ 	.byte	0x03, 0x5f
        /*003e*/ 	.short	0x0101


	//----- nvinfo : EIATTR_INT_WARP_WIDE_INSTR_OFFSETS
	.align		4
        /*0040*/ 	.byte	0x04, 0x31
        /*0042*/ 	.short	(.L_39 - .L_38)


	//   ....[0]....
.L_38:
        /*0044*/ 	.word	0x00004500


	//   ....[1]....
        /*0048*/ 	.word	0x00004520


	//   ....[2]....
        /*004c*/ 	.word	0x00004550


	//   ....[3]....
        /*0050*/ 	.word	0x00005050


	//   ....[4]....
        /*0054*/ 	.word	0x000052d0


	//   ....[5]....
        /*0058*/ 	.word	0x00005340


	//   ....[6]....
        /*005c*/ 	.word	0x00005410


	//   ....[7]....
        /*0060*/ 	.word	0x00005490


	//   ....[8]....
        /*0064*/ 	.word	0x000055a0


	//   ....[9]....
        /*0068*/ 	.word	0x00005610


	//   ....[10]....
        /*006c*/ 	.word	0x00005810


	//   ....[11]....
        /*0070*/ 	.word	0x00005950


	//   ....[12]....
        /*0074*/ 	.word	0x000065c0


	//----- nvinfo : EIATTR_COOP_GROUP_MASK_REGIDS
	.align		4
.L_39:
        /*0078*/ 	.byte	0x04, 0x29
        /*007a*/ 	.short	(.L_41 - .L_40)


	//   ....[0]....
.L_40:
        /*007c*/ 	.word	0xffffffff


	//   ....[1]....
        /*0080*/ 	.word	0xffffffff


	//   ....[2]....
        /*0084*/ 	.word	0xffffffff


	//   ....[3]....
        /*0088*/ 	.word	0xffffffff


	//   ....[4]....
        /*008c*/ 	.word	0xffffffff


	//   ....[5]....
        /*0090*/ 	.word	0xffffffff


	//   ....[6]....
        /*0094*/ 	.word	0xffffffff


	//   ....[7]....
        /*0098*/ 	.word	0xffffffff


	//   ....[8]....
        /*009c*/ 	.word	0xffffffff


	//   ....[9]....
        /*00a0*/ 	.word	0xffffffff


	//   ....[10]....
        /*00a4*/ 	.word	0xffffffff


	//   ....[11]....
        /*00a8*/ 	.word	0xffffffff


	//   ....[12]....
        /*00ac*/ 	.word	0xffffffff


	//----- nvinfo : EIATTR_COOP_GROUP_INSTR_OFFSETS
	.align		4
.L_41:
        /*00b0*/ 	.byte	0x04, 0x28
        /*00b2*/ 	.short	(.L_43 - .L_42)


	//   ....[0]....
.L_42:
        /*00b4*/ 	.word	0x000000a0


	//   ....[1]....
        /*00b8*/ 	.word	0x000004e0


	//   ....[2]....
        /*00bc*/ 	.word	0x00000840


	//   ....[3]....
        /*00c0*/ 	.word	0x000009e0


	//   ....[4]....
        /*00c4*/ 	.word	0x00000ae0


	//   ....[5]....
        /*00c8*/ 	.word	0x00000c30


	//   ....[6]....
        /*00cc*/ 	.word	0x00000e30


	//   ....[7]....
        /*00d0*/ 	.word	0x00002710


	//   ....[8]....
        /*00d4*/ 	.word	0x00003930


	//   ....[9]....
        /*00d8*/ 	.word	0x00003b40


	//   ....[10]....
        /*00dc*/ 	.word	0x00003b70


	//   ....[11]....
        /*00e0*/ 	.word	0x000043e0


	//   ....[12]....
        /*00e4*/ 	.word	0x00004620


	//----- nvinfo : EIATTR_VRC_CTA_INIT_COUNT
	.align		4
.L_43:
        /*00e8*/ 	.byte	0x02, 0x4a
        /*00ea*/ 	.byte	0x80
	.zero		1


	//----- nvinfo : EIATTR_SYSCALL_OFFSETS
	.align		4
        /*00ec*/ 	.byte	0x04, 0x46
        /*00ee*/ 	.short	(.L_45 - .L_44)


	//   ....[0]....
.L_44:
        /*00f0*/ 	.word	0x00006830


	//   ....[1]....
        /*00f4*/ 	.word	0x00006920


	//   ....[2]....
        /*00f8*/ 	.word	0x00006ff0


	//   ....[3]....
        /*00fc*/ 	.word	0x000078b0


	//   ....[4]....
        /*0100*/ 	.word	0x00008110


	//   ....[5]....
        /*0104*/ 	.word	0x00008950


	//----- nvinfo : EIATTR_MBARRIER_INSTR_OFFSETS
	.align		4
.L_45:
        /*0108*/ 	.byte	0x04, 0x39
        /*010a*/ 	.short	(.L_47 - .L_46)


	//   ....[0]....
.L_46:
        /*010c*/ 	.word	0x00000600
        /*0110*/ 	.word	0x000000ff
        /*0114*/ 	.word	0x00000000
        /*0118*/ 	.short	0x0100
        /*011a*/ 	.byte	0x07
	.zero		1


	//   ....[1]....
        /*011c*/ 	.word	0x00000610
        /*0120*/ 	.word	0x000000ff
        /*0124*/ 	.word	0x00000088
        /*0128*/ 	.short	0x0100
        /*012a*/ 	.byte	0x07
	.zero		1


	//   ....[2]....
        /*012c*/ 	.word	0x00000620
        /*0130*/ 	.word	0x000000ff
        /*0134*/ 	.word	0x00000008
        /*0138*/ 	.short	0x0100
        /*013a*/ 	.byte	0x07
	.zero		1


	//   ....[3]....
        /*013c*/ 	.word	0x00000630
        /*0140*/ 	.word	0x000000ff
        /*0144*/ 	.word	0x00000090
        /*0148*/ 	.short	0x0100
        /*014a*/ 	.byte	0x07
	.zero		1


	//   ....[4]....
        /*014c*/ 	.word	0x00000640
        /*0150*/ 	.word	0x000000ff
        /*0154*/ 	.word	0x00000010
        /*0158*/ 	.short	0x0100
        /*015a*/ 	.byte	0x07
	.zero		1


	//   ....[5]....
        /*015c*/ 	.word	0x00000650
        /*0160*/ 	.word	0x000000ff
        /*0164*/ 	.word	0x00000098
        /*0168*/ 	.short	0x0100
        /*016a*/ 	.byte	0x07
	.zero		1


	//   ....[6]....
        /*016c*/ 	.word	0x00000660
        /*0170*/ 	.word	0x000000ff
        /*0174*/ 	.word	0x00000018
        /*0178*/ 	.short	0x0100
        /*017a*/ 	.byte	0x07
	.zero		1


	//   ....[7]....
        /*017c*/ 	.word	0x00000670
        /*0180*/ 	.word	0x000000ff
        /*0184*/ 	.word	0x000000a0
        /*0188*/ 	.short	0x0100
        /*018a*/ 	.byte	0x07
	.zero		1


	//   ....[8]....
        /*018c*/ 	.word	0x00000680
        /*0190*/ 	.word	0x000000ff
        /*0194*/ 	.word	0x00000020
        /*0198*/ 	.short	0x0100
        /*019a*/ 	.byte	0x07
	.zero		1


	//   ....[9]....
        /*019c*/ 	.word	0x00000690
        /*01a0*/ 	.word	0x000000ff
        /*01a4*/ 	.word	0x000000a8
        /*01a8*/ 	.short	0x0100
        /*01aa*/ 	.byte	0x07
	.zero		1


	//   ....[10]....
        /*01ac*/ 	.word	0x000006a0
        /*01b0*/ 	.word	0x000000ff
        /*01b4*/ 	.word	0x00000028
        /*01b8*/ 	.short	0x0100
        /*01ba*/ 	.byte	0x07
	.zero		1


	//   ....[11]....
        /*01bc*/ 	.word	0x000006b0
        /*01c0*/ 	.word	0x000000ff
        /*01c4*/ 	.word	0x000000b0
        /*01c8*/ 	.short	0x0100
        /*01ca*/ 	.byte	0x07
	.zero		1


	//   ....[12]....
        /*01cc*/ 	.word	0x000006c0
        /*01d0*/ 	.word	0x000000ff
        /*01d4*/ 	.word	0x00000030
        /*01d8*/ 	.short	0x0100
        /*01da*/ 	.byte	0x07
	.zero		1


	//   ....[13]....
        /*01dc*/ 	.word	0x000006d0
        /*01e0*/ 	.word	0x000000ff
        /*01e4*/ 	.word	0x000000b8
        /*01e8*/ 	.short	0x0100
        /*01ea*/ 	.byte	0x07
	.zero		1


	//   ....[14]....
        /*01ec*/ 	.word	0x000006e0
        /*01f0*/ 	.word	0x000000ff
        /*01f4*/ 	.word	0x00000038
        /*01f8*/ 	.short	0x0100
        /*01fa*/ 	.byte	0x07
	.zero		1


	//   ....[15]....
        /*01fc*/ 	.word	0x000006f0
        /*0200*/ 	.word	0x000000ff
        /*0204*/ 	.word	0x000000c0
        /*0208*/ 	.short	0x0100
        /*020a*/ 	.byte	0x07
	.zero		1


	//   ....[16]....
        /*020c*/ 	.word	0x00000700
        /*0210*/ 	.word	0x000000ff
        /*0214*/ 	.word	0x00000040
        /*0218*/ 	.short	0x0100
        /*021a*/ 	.byte	0x07
	.zero		1


	//   ....[17]....
        /*021c*/ 	.word	0x00000710
        /*0220*/ 	.word	0x000000ff
        /*0224*/ 	.word	0x000000c8
        /*0228*/ 	.short	0x0100
        /*022a*/ 	.byte	0x07
	.zero		1


	//   ....[18]....
        /*022c*/ 	.word	0x00000720
        /*0230*/ 	.word	0x000000ff
        /*0234*/ 	.word	0x00000048
        /*0238*/ 	.short	0x0100
        /*023a*/ 	.byte	0x07
	.zero		1


	//   ....[19]....
        /*023c*/ 	.word	0x00000730
        /*0240*/ 	.word	0x000000ff
        /*0244*/ 	.word	0x000000d0
        /*0248*/ 	.short	0x0100
        /*024a*/ 	.byte	0x07
	.zero		1


	//   ....[20]....
        /*024c*/ 	.word	0x00000740
        /*0250*/ 	.word	0x000000ff
        /*0254*/ 	.word	0x00000050
        /*0258*/ 	.short	0x0100
        /*025a*/ 	.byte	0x07
	.zero		1


	//   ....[21]....
        /*025c*/ 	.word	0x00000750
        /*0260*/ 	.word	0x000000ff
        /*0264*/ 	.word	0x000000d8
        /*0268*/ 	.short	0x0100
        /*026a*/ 	.byte	0x07
	.zero		1


	//   ....[22]....
        /*026c*/ 	.word	0x00000760
        /*0270*/ 	.word	0x000000ff
        /*0274*/ 	.word	0x00000058
        /*0278*/ 	.short	0x0100
        /*027a*/ 	.byte	0x07
	.zero		1


	//   ....[23]....
        /*027c*/ 	.word	0x00000770
        /*0280*/ 	.word	0x000000ff
        /*0284*/ 	.word	0x000000e0
        /*0288*/ 	.short	0x0100
        /*028a*/ 	.byte	0x07
	.zero		1


	//   ....[24]....
        /*028c*/ 	.word	0x00000780
        /*0290*/ 	.word	0x000000ff
        /*0294*/ 	.word	0x00000060
        /*0298*/ 	.short	0x0100
        /*029a*/ 	.byte	0x07
	.zero		1


	//   ....[25]....
        /*029c*/ 	.word	0x00000790
        /*02a0*/ 	.word	0x000000ff
        /*02a4*/ 	.word	0x000000e8
        /*02a8*/ 	.short	0x0100
        /*02aa*/ 	.byte	0x07
	.zero		1


	//   ....[26]....
        /*02ac*/ 	.word	0x000007a0
        /*02b0*/ 	.word	0x000000ff
        /*02b4*/ 	.word	0x00000068
        /*02b8*/ 	.short	0x0100
        /*02ba*/ 	.byte	0x07
	.zero		1


	//   ....[27]....
        /*02bc*/ 	.word	0x000007b0
        /*02c0*/ 	.word	0x000000ff
        /*02c4*/ 	.word	0x000000f0
        /*02c8*/ 	.short	0x0100
        /*02ca*/ 	.byte	0x07
	.zero		1


	//   ....[28]....
        /*02cc*/ 	.word	0x000007c0
        /*02d0*/ 	.word	0x000000ff
        /*02d4*/ 	.word	0x00000070
        /*02d8*/ 	.short	0x0100
        /*02da*/ 	.byte	0x07
	.zero		1


	//   ....[29]....
        /*02dc*/ 	.word	0x000007d0
        /*02e0*/ 	.word	0x000000ff
        /*02e4*/ 	.word	0x000000f8
        /*02e8*/ 	.short	0x0100
        /*02ea*/ 	.byte	0x07
	.zero		1


	//   ....[30]....
        /*02ec*/ 	.word	0x000007e0
        /*02f0*/ 	.word	0x000000ff
        /*02f4*/ 	.word	0x00000078
        /*02f8*/ 	.short	0x0100
        /*02fa*/ 	.byte	0x07
	.zero		1


	//   ....[31]....
        /*02fc*/ 	.word	0x000007f0
        /*0300*/ 	.word	0x000000ff
        /*0304*/ 	.word	0x00000100
        /*0308*/ 	.short	0x0100
        /*030a*/ 	.byte	0x07
	.zero		1


	//   ....[32]....
        /*030c*/ 	.word	0x00000800
        /*0310*/ 	.word	0x000000ff
        /*0314*/ 	.word	0x00000080
        /*0318*/ 	.short	0x0100
        /*031a*/ 	.byte	0x07
	.zero		1


	//   ....[33]....
        /*031c*/ 	.word	0x00000810
        /*0320*/ 	.word	0x000000ff
        /*0324*/ 	.word	0x00000108
        /*0328*/ 	.short	0x0100
        /*032a*/ 	.byte	0x07
	.zero		1


	//   ....[34]....
        /*032c*/ 	.word	0x00000950
        /*0330*/ 	.word	0x000000ff
        /*0334*/ 	.word	0x00000110
        /*0338*/ 	.short	0x0100
        /*033a*/ 	.byte	0x07
	.zero		1


	//   ....[35]....
        /*033c*/ 	.word	0x00000960
        /*0340*/ 	.word	0x000000ff
        /*0344*/ 	.word	0x00000130
        /*0348*/ 	.short	0x0100
        /*034a*/ 	.byte	0x07
	.zero		1


	//   ....[36]....
        /*034c*/ 	.word	0x00000970
        /*0350*/ 	.word	0x000000ff
        /*0354*/ 	.word	0x00000118
        /*0358*/ 	.short	0x0100
        /*035a*/ 	.byte	0x07
	.zero		1


	//   ....[37]....
        /*035c*/ 	.word	0x00000980
        /*0360*/ 	.word	0x000000ff
        /*0364*/ 	.word	0x00000138
        /*0368*/ 	.short	0x0100
        /*036a*/ 	.byte	0x07
	.zero		1


	//   ....[38]....
        /*036c*/ 	.word	0x00000990
        /*0370*/ 	.word	0x000000ff
        /*0374*/ 	.word	0x00000120
        /*0378*/ 	.short	0x0100
        /*037a*/ 	.byte	0x07
	.zero		1


	//   ....[39]....
        /*037c*/ 	.word	0x000009a0
        /*0380*/ 	.word	0x000000ff
        /*0384*/ 	.word	0x00000140
        /*0388*/ 	.short	0x0100
        /*038a*/ 	.byte	0x07
	.zero		1


	//   ....[40]....
        /*038c*/ 	.word	0x000009b0
        /*0390*/ 	.word	0x000000ff
        /*0394*/ 	.word	0x00000128
        /*0398*/ 	.short	0x0100
        /*039a*/ 	.byte	0x07
	.zero		1


	//   ....[41]....
        /*039c*/ 	.word	0x000009c0
        /*03a0*/ 	.word	0x000000ff
        /*03a4*/ 	.word	0x00000148
        /*03a8*/ 	.short	0x0100
        /*03aa*/ 	.byte	0x07
	.zero		1


	//   ....[42]....
        /*03ac*/ 	.word	0x00000ab0
        /*03b0*/ 	.word	0x000000ff
        /*03b4*/ 	.word	0x00000150
        /*03b8*/ 	.short	0x0100
        /*03ba*/ 	.byte	0x06
	.zero		1


	//   ....[43]....
        /*03bc*/ 	.word	0x00000ac0
        /*03c0*/ 	.word	0x000000ff
        /*03c4*/ 	.word	0x00000158
        /*03c8*/ 	.short	0x0100
        /*03ca*/ 	.byte	0x06
	.zero		1


	//   ....[44]....
        /*03cc*/ 	.word	0x00000c00
        /*03d0*/ 	.word	0x000000ff
        /*03d4*/ 	.word	0x00000160
        /*03d8*/ 	.short	0x0100
        /*03da*/ 	.byte	0x06
	.zero		1


	//   ....[45]....
        /*03dc*/ 	.word	0x00000c10
        /*03e0*/ 	.word	0x000000ff
        /*03e4*/ 	.word	0x00000168
        /*03e8*/ 	.short	0x0100
        /*03ea*/ 	.byte	0x06
	.zero		1


	//   ....[46]....
        /*03ec*/ 	.word	0x00000d40
        /*03f0*/ 	.word	0x000000ff
        /*03f4*/ 	.word	0x00000170
        /*03f8*/ 	.short	0x0100
        /*03fa*/ 	.byte	0x07
	.zero		1


	//   ....[47]....
        /*03fc*/ 	.word	0x00000d50
        /*0400*/ 	.word	0x000000ff
        /*0404*/ 	.word	0x00000180
        /*0408*/ 	.short	0x0100
        /*040a*/ 	.byte	0x07
	.zero		1


	//   ....[48]....
        /*040c*/ 	.word	0x00000d60
        /*0410*/ 	.word	0x000000ff
        /*0414*/ 	.word	0x00000178
        /*0418*/ 	.short	0x0100
        /*041a*/ 	.byte	0x07
	.zero		1


	//   ....[49]....
        /*041c*/ 	.word	0x00000d70
        /*0420*/ 	.word	0x000000ff
        /*0424*/ 	.word	0x00000188
        /*0428*/ 	.short	0x0100
        /*042a*/ 	.byte	0x07
	.zero		1


	//   ....[50]....
        /*042c*/ 	.word	0x000019e0
        /*0430*/ 	.word	0x000000ff
        /*0434*/ 	.word	0x00000088
        /*0438*/ 	.short	0x010a
        /*043a*/ 	.byte	0x04
	.zero		1


	//   ....[51]....
        /*043c*/ 	.word	0x00001cd0
        /*0440*/ 	.word	0x000000ff
        /*0444*/ 	.word	0x00000088
        /*0448*/ 	.short	0x010a
        /*044a*/ 	.byte	0x25
	.zero		1


	//   ....[52]....
        /*044c*/ 	.word	0x00001e90
        /*0450*/ 	.word	0x000000ff
        /*0454*/ 	.word	0x00000088
        /*0458*/ 	.short	0x010a
        /*045a*/ 	.byte	0x08
	.zero		1


	//   ....[53]....
        /*045c*/ 	.word	0x00002140
        /*0460*/ 	.word	0x000000ff
        /*0464*/ 	.word	0x00000158
        /*0468*/ 	.short	0x0101
        /*046a*/ 	.byte	0x23
	.zero		1


	//   ....[54]....
        /*046c*/ 	.word	0x00002160
        /*0470*/ 	.word	0x000000ff
        /*0474*/ 	.word	0x00000088
        /*0478*/ 	.short	0x010a
        /*047a*/ 	.byte	0x04
	.zero		1


	//   ....[55]....
        /*047c*/ 	.word	0x000022a0
        /*0480*/ 	.word	0x000000ff
        /*0484*/ 	.word	0x00000088
        /*0488*/ 	.short	0x010a
        /*048a*/ 	.byte	0x29
	.zero		1


	//   ....[56]....
        /*048c*/ 	.word	0x00002460
        /*0490*/ 	.word	0x000000ff
        /*0494*/ 	.word	0x00000088
        /*0498*/ 	.short	0x010a
        /*049a*/ 	.byte	0x08
	.zero		1


	//   ....[57]....
        /*049c*/ 	.word	0x00002720
        /*04a0*/ 	.word	0x000000ff
        /*04a4*/ 	.word	0x00000160
        /*04a8*/ 	.short	0x010a
        /*04aa*/ 	.byte	0x23
	.zero		1


	//   ....[58]....
        /*04ac*/ 	.word	0x000027e0
        /*04b0*/ 	.word	0x000000ff
        /*04b4*/ 	.word	0x00000000
        /*04b8*/ 	.short	0x0101
        /*04ba*/ 	.byte	0x04
	.zero		1


	//   ....[59]....
        /*04bc*/ 	.word	0x00002cc0
        /*04c0*/ 	.word	0x000000ff
        /*04c4*/ 	.word	0x00000000
        /*04c8*/ 	.short	0x010a
        /*04ca*/ 	.byte	0x04
	.zero		1


	//   ....[60]....
        /*04cc*/ 	.word	0x00002d50
        /*04d0*/ 	.word	0x000000ff
        /*04d4*/ 	.word	0x00000000
        /*04d8*/ 	.short	0x010a
        /*04da*/ 	.byte	0x04
	.zero		1


	//   ....[61]....
        /*04dc*/ 	.word	0x00002de0
        /*04e0*/ 	.word	0x000000ff
        /*04e4*/ 	.word	0x00000000
        /*04e8*/ 	.short	0x010a
        /*04ea*/ 	.byte	0x04
	.zero		1


	//   ....[62]....
        /*04ec*/ 	.word	0x00002e70
        /*04f0*/ 	.word	0x000000ff
        /*04f4*/ 	.word	0x00000000
        /*04f8*/ 	.short	0x010a
        /*04fa*/ 	.byte	0x04
	.zero		1


	//   ....[63]....
        /*04fc*/ 	.word	0x00002f00
        /*0500*/ 	.word	0x000000ff
        /*0504*/ 	.word	0x00000000
        /*0508*/ 	.short	0x010a
        /*050a*/ 	.byte	0x04
	.zero		1


	//   ....[64]....
        /*050c*/ 	.word	0x00002f90
        /*0510*/ 	.word	0x000000ff
        /*0514*/ 	.word	0x00000000
        /*0518*/ 	.short	0x010a
        /*051a*/ 	.byte	0x04
	.zero		1


	//   ....[65]....
        /*051c*/ 	.word	0x00003020
        /*0520*/ 	.word	0x000000ff
        /*0524*/ 	.word	0x00000000
        /*0528*/ 	.short	0x010a
        /*052a*/ 	.byte	0x04
	.zero		1


	//   ....[66]....
        /*052c*/ 	.word	0x000030b0
        /*0530*/ 	.word	0x000000ff
        /*0534*/ 	.word	0x00000000
        /*0538*/ 	.short	0x010a
        /*053a*/ 	.byte	0x04
	.zero		1


	//   ....[67]....
        /*053c*/ 	.word	0x00003140
        /*0540*/ 	.word	0x000000ff
        /*0544*/ 	.word	0x00000000
        /*0548*/ 	.short	0x010a
        /*054a*/ 	.byte	0x04
	.zero		1


	//   ....[68]....
        /*054c*/ 	.word	0x000031d0
        /*0550*/ 	.word	0x000000ff
        /*0554*/ 	.word	0x00000000
        /*0558*/ 	.short	0x010a
        /*055a*/ 	.byte	0x04
	.zero		1


	//   ....[69]....
        /*055c*/ 	.word	0x00003260
        /*0560*/ 	.word	0x000000ff
        /*0564*/ 	.word	0x00000000
        /*0568*/ 	.short	0x010a
        /*056a*/ 	.byte	0x04
	.zero		1


	//   ....[70]....
        /*056c*/ 	.word	0x000032f0
        /*0570*/ 	.word	0x000000ff
        /*0574*/ 	.word	0x00000000
        /*0578*/ 	.short	0x010a
        /*057a*/ 	.byte	0x04
	.zero		1


	//   ....[71]....
        /*057c*/ 	.word	0x00003380
        /*0580*/ 	.word	0x000000ff
        /*0584*/ 	.word	0x00000000
        /*0588*/ 	.short	0x010a
        /*058a*/ 	.byte	0x04
	.zero		1


	//   ....[72]....
        /*058c*/ 	.word	0x00003410
        /*0590*/ 	.word	0x000000ff
        /*0594*/ 	.word	0x00000000
        /*0598*/ 	.short	0x010a
        /*059a*/ 	.byte	0x04
	.zero		1


	//   ....[73]....
        /*059c*/ 	.word	0x000034a0
        /*05a0*/ 	.word	0x000000ff
        /*05a4*/ 	.word	0x00000000
        /*05a8*/ 	.short	0x010a
        /*05aa*/ 	.byte	0x04
	.zero		1


	//   ....[74]....
        /*05ac*/ 	.word	0x00003530
        /*05b0*/ 	.word	0x000000ff
        /*05b4*/ 	.word	0x00000000
        /*05b8*/ 	.short	0x010a
        /*05ba*/ 	.byte	0x04
	.zero		1


	//   ....[75]....
        /*05bc*/ 	.word	0x000035d0
        /*05c0*/ 	.word	0x00000000
        /*05c4*/ 	.word	0x00000000
        /*05c8*/ 	.short	0x010a
        /*05ca*/ 	.byte	0xff
	.zero		1


	//   ....[76]....
        /*05cc*/ 	.word	0x00003700
        /*05d0*/ 	.word	0x000000ff
        /*05d4*/ 	.word	0x00000168
        /*05d8*/ 	.short	0x010a
        /*05da*/ 	.byte	0x30
	.zero		1


	//   ....[77]....
        /*05dc*/ 	.word	0x000037a0
        /*05e0*/ 	.word	0x000000ff
        /*05e4*/ 	.word	0x00000160
        /*05e8*/ 	.short	0x010a
        /*05ea*/ 	.byte	0x30
	.zero		1


	//   ....[78]....
        /*05ec*/ 	.word	0x00003840
        /*05f0*/ 	.word	0x000000ff
        /*05f4*/ 	.word	0x00000000
        /*05f8*/ 	.short	0x0101
        /*05fa*/ 	.byte	0x06
	.zero		1


	//   ....[79]....
        /*05fc*/ 	.word	0x00003880
        /*0600*/ 	.word	0x000000ff
        /*0604*/ 	.word	0x00000168
        /*0608*/ 	.short	0x0106
        /*060a*/ 	.byte	0x30
	.zero		1


	//   ....[80]....
        /*060c*/ 	.word	0x000038c0
        /*0610*/ 	.word	0x00000000
        /*0614*/ 	.word	0x00000168
        /*0618*/ 	.short	0x010a
        /*061a*/ 	.byte	0xff
	.zero		1


	//   ....[81]....
        /*061c*/ 	.word	0x00003de0
        /*0620*/ 	.word	0x000000ff
        /*0624*/ 	.word	0x00000160
        /*0628*/ 	.short	0x010a
        /*062a*/ 	.byte	0x07
	.zero		1


	//   ....[82]....
        /*062c*/ 	.word	0x00003e90
        /*0630*/ 	.word	0x000000ff
        /*0634*/ 	.word	0x00000000
        /*0638*/ 	.short	0x0101
        /*063a*/ 	.byte	0x05
	.zero		1


	//   ....[83]....
        /*063c*/ 	.word	0x00003ea0
        /*0640*/ 	.word	0x000000ff
        /*0644*/ 	.word	0x00000180
        /*0648*/ 	.short	0x010a
        /*064a*/ 	.byte	0x09
	.zero		1


	//   ....[84]....
        /*064c*/ 	.word	0x00003f20
        /*0650*/ 	.word	0x000000ff
        /*0654*/ 	.word	0x00000000
        /*0658*/ 	.short	0x010a
        /*065a*/ 	.byte	0x04
	.zero		1


	//   ....[85]....
        /*065c*/ 	.word	0x00003fc0
        /*0660*/ 	.word	0x000000ff
        /*0664*/ 	.word	0x00000000
        /*0668*/ 	.short	0x010a
        /*066a*/ 	.byte	0x08
	.zero		1


	//   ....[86]....
        /*066c*/ 	.word	0x00004100
        /*0670*/ 	.word	0x000000ff
        /*0674*/ 	.word	0x00000000
        /*0678*/ 	.short	0x010a
        /*067a*/ 	.byte	0x04
	.zero		1


	//   ....[87]....
        /*067c*/ 	.word	0x00004330
        /*0680*/ 	.word	0x000000ff
        /*0684*/ 	.word	0x00000000
        /*0688*/ 	.short	0x010a
        /*068a*/ 	.byte	0x05
	.zero		1


	//   ....[88]....
        /*068c*/ 	.word	0x000043c0
        /*0690*/ 	.word	0x000000ff
        /*0694*/ 	.word	0x00000000
        /*0698*/ 	.short	0x010a
        /*069a*/ 	.byte	0x06
	.zero		1


	//   ....[89]....
        /*069c*/ 	.word	0x00004930
        /*06a0*/ 	.word	0x000000ff
        /*06a4*/ 	.word	0x00000160
        /*06a8*/ 	.short	0x010a
        /*06aa*/ 	.byte	0x0f
	.zero		1


	//   ....[90]....
        /*06ac*/ 	.word	0x00004c30
        /*06b0*/ 	.word	0x000000ff
        /*06b4*/ 	.word	0x00000000
        /*06b8*/ 	.short	0x0101
        /*06ba*/ 	.byte	0x0e
	.zero		1


	//   ....[91]....
        /*06bc*/ 	.word	0x00004f60
        /*06c0*/ 	.word	0x000000ff
        /*06c4*/ 	.word	0x00000158
        /*06c8*/ 	.short	0x010a
        /*06ca*/ 	.byte	0x0f
	.zero		1


	//   ....[92]....
        /*06cc*/ 	.word	0x00005250
        /*06d0*/ 	.word	0x000000ff
        /*06d4*/ 	.word	0x00000130
        /*06d8*/ 	.short	0x010a
        /*06da*/ 	.byte	0x0f
	.zero		1


	//   ....[93]....
        /*06dc*/ 	.word	0x000053b0
        /*06e0*/ 	.word	0x000000ff
        /*06e4*/ 	.word	0x00000110
        /*06e8*/ 	.short	0x010b
        /*06ea*/ 	.byte	0x0f
	.zero		1


	//   ....[94]....
        /*06ec*/ 	.word	0x000053c0
        /*06f0*/ 	.word	0x000000ff
        /*06f4*/ 	.word	0x00000000
        /*06f8*/ 	.short	0x0101
        /*06fa*/ 	.byte	0x1f
	.zero		1


	//   ....[95]....
        /*06fc*/ 	.word	0x000053e0
        /*0700*/ 	.word	0x000000ff
        /*0704*/ 	.word	0x00000138
        /*0708*/ 	.short	0x010a
        /*070a*/ 	.byte	0x0f
	.zero		1


	//   ....[96]....
        /*070c*/ 	.word	0x00005540
        /*0710*/ 	.word	0x000000ff
        /*0714*/ 	.word	0x00000118
        /*0718*/ 	.short	0x010b
        /*071a*/ 	.byte	0x0f
	.zero		1


	//   ....[97]....
        /*071c*/ 	.word	0x00005550
        /*0720*/ 	.word	0x000000ff
        /*0724*/ 	.word	0x00000000
        /*0728*/ 	.short	0x0101
        /*072a*/ 	.byte	0x1e
	.zero		1


	//   ....[98]....
        /*072c*/ 	.word	0x00005560
        /*0730*/ 	.word	0x000000ff
        /*0734*/ 	.word	0x00000140
        /*0738*/ 	.short	0x010a
        /*073a*/ 	.byte	0x0f
	.zero		1


	//   ....[99]....
        /*073c*/ 	.word	0x000056e0
        /*0740*/ 	.word	0x000000ff
        /*0744*/ 	.word	0x00000120
        /*0748*/ 	.short	0x010b
        /*074a*/ 	.byte	0x0f
	.zero		1


	//   ....[100]....
        /*074c*/ 	.word	0x00005750
        /*0750*/ 	.word	0x000000ff
        /*0754*/ 	.word	0x00000000
        /*0758*/ 	.short	0x0101
        /*075a*/ 	.byte	0x30
	.zero		1


	//   ....[101]....
        /*075c*/ 	.word	0x00005790
        /*0760*/ 	.word	0x000000ff
        /*0764*/ 	.word	0x00000148
        /*0768*/ 	.short	0x010a
        /*076a*/ 	.byte	0x0f
	.zero		1


	//   ....[102]....
        /*076c*/ 	.word	0x00005990
        /*0770*/ 	.word	0x000000ff
        /*0774*/ 	.word	0x00000128
        /*0778*/ 	.short	0x010b
        /*077a*/ 	.byte	0x0f
	.zero		1


	//   ....[103]....
        /*077c*/ 	.word	0x000059b0
        /*0780*/ 	.word	0x000000ff
        /*0784*/ 	.word	0x00000000
        /*0788*/ 	.short	0x0101
        /*078a*/ 	.byte	0x17
	.zero		1


	//   ....[104]....
        /*078c*/ 	.word	0x000059e0
        /*0790*/ 	.word	0x000000ff
        /*0794*/ 	.word	0x00000130
        /*0798*/ 	.short	0x010a
        /*079a*/ 	.byte	0x0f
	.zero		1


	//   ....[105]....
        /*079c*/ 	.word	0x00005a00
        /*07a0*/ 	.word	0x000000ff
        /*07a4*/ 	.word	0x00000138
        /*07a8*/ 	.short	0x010a
        /*07aa*/ 	.byte	0x0f
	.zero		1


	//   ....[106]....
        /*07ac*/ 	.word	0x00005a20
        /*07b0*/ 	.word	0x000000ff
        /*07b4*/ 	.word	0x00000140
        /*07b8*/ 	.short	0x010a
        /*07ba*/ 	.byte	0x0f
	.zero		1


	//   ....[107]....
        /*07bc*/ 	.word	0x00005a60
        /*07c0*/ 	.word	0x00000000
        /*07c4*/ 	.word	0x00000148
        /*07c8*/ 	.short	0x010a
        /*07ca*/ 	.byte	0xff
	.zero		1


	//   ....[108]....
        /*07cc*/ 	.word	0x00005e10
        /*07d0*/ 	.word	0x000000ff
        /*07d4*/ 	.word	0x00000160
        /*07d8*/ 	.short	0x010a
        /*07da*/ 	.byte	0x32
	.zero		1


	//   ....[109]....
        /*07dc*/ 	.word	0x00005f10
        /*07e0*/ 	.word	0x000000ff
        /*07e4*/ 	.word	0x00000000
        /*07e8*/ 	.short	0x0101
        /*07ea*/ 	.byte	0x04
	.zero		1


	//   ....[110]....
        /*07ec*/ 	.word	0x00006d30
        /*07f0*/ 	.word	0x000000ff
        /*07f4*/ 	.word	0x00000110
        /*07f8*/ 	.short	0x010a
        /*07fa*/ 	.byte	0x32
	.zero		1


	//   ....[111]....
        /*07fc*/ 	.word	0x00006d50
        /*0800*/ 	.word	0x00000053
        /*0804*/ 	.word	0x00000170
        /*0808*/ 	.short	0x010a
        /*080a*/ 	.byte	0xff
	.zero		1


	//   ....[112]....
        /*080c*/ 	.word	0x00006e10
        /*0810*/ 	.word	0x000000ff
        /*0814*/ 	.word	0x00000110
        /*0818*/ 	.short	0x010a
        /*081a*/ 	.byte	0x32
	.zero		1


	//   ....[113]....
        /*081c*/ 	.word	0x00006ed0
        /*0820*/ 	.word	0x00000053
        /*0824*/ 	.word	0x00000170
        /*0828*/ 	.short	0x010a
        /*082a*/ 	.byte	0xff
	.zero		1


	//   ....[114]....
        /*082c*/ 	.word	0x00007620
        /*0830*/ 	.word	0x00000000
        /*0834*/ 	.word	0x00000000
        /*0838*/ 	.short	0x0101
        /*083a*/ 	.byte	0xff
	.zero		1


	//   ....[115]....
        /*083c*/ 	.word	0x00007630
        /*0840*/ 	.word	0x00000004
        /*0844*/ 	.word	0x00000110
        /*0848*/ 	.short	0x010a
        /*084a*/ 	.byte	0xff
	.zero		1


	//   ....[116]....
        /*084c*/ 	.word	0x000076e0
        /*0850*/ 	.word	0x00000004
        /*0854*/ 	.word	0x00000110
        /*0858*/ 	.short	0x010a
        /*085a*/ 	.byte	0xff
	.zero		1


	//   ....[117]....
        /*085c*/ 	.word	0x00007e80
        /*0860*/ 	.word	0x00000057
        /*0864*/ 	.word	0x00000000
        /*0868*/ 	.short	0x0101
        /*086a*/ 	.byte	0xff
	.zero		1


	//   ....[118]....
        /*086c*/ 	.word	0x00007ea0
        /*0870*/ 	.word	0x0000005d
        /*0874*/ 	.word	0x00000110
        /*0878*/ 	.short	0x010a
        /*087a*/ 	.byte	0xff
	.zero		1


	//   ....[119]....
        /*087c*/ 	.word	0x00007f40
        /*0880*/ 	.word	0x0000005d
        /*0884*/ 	.word	0x00000110
        /*0888*/ 	.short	0x010a
        /*088a*/ 	.byte	0xff
	.zero		1


	//   ....[120]....
        /*088c*/ 	.word	0x000086d0
        /*0890*/ 	.word	0x00000057
        /*0894*/ 	.word	0x00000000
        /*0898*/ 	.short	0x0101
        /*089a*/ 	.byte	0xff
	.zero		1


	//   ....[121]....
        /*089c*/ 	.word	0x000086f0
        /*08a0*/ 	.word	0x00000010
        /*08a4*/ 	.word	0x00000110
        /*08a8*/ 	.short	0x010a
        /*08aa*/ 	.byte	0xff
	.zero		1


	//   ....[122]....
        /*08ac*/ 	.word	0x00008790
        /*08b0*/ 	.word	0x00000010
        /*08b4*/ 	.word	0x00000110
        /*08b8*/ 	.short	0x010a
        /*08ba*/ 	.byte	0xff
	.zero		1


	//   ....[123]....
        /*08bc*/ 	.word	0x00008ab0
        /*08c0*/ 	.word	0x000000ff
        /*08c4*/ 	.word	0x00000000
        /*08c8*/ 	.short	0x0101
        /*08ca*/ 	.byte	0x05
	.zero		1


	//   ....[124]....
        /*08cc*/ 	.word	0x00008f70
        /*08d0*/ 	.word	0x00000003
        /*08d4*/ 	.word	0x00000000
        /*08d8*/ 	.short	0x0101
        /*08da*/ 	.byte	0xff
	.zero		1


	//   ....[125]....
        /*08dc*/ 	.word	0x000091b0
        /*08e0*/ 	.word	0x000000ff
        /*08e4*/ 	.word	0x00000000
        /*08e8*/ 	.short	0x0101
        /*08ea*/ 	.byte	0x04
	.zero		1


	//   ....[126]....
        /*08ec*/ 	.word	0x000091e0
        /*08f0*/ 	.word	0x00000003
        /*08f4*/ 	.word	0x00000088
        /*08f8*/ 	.short	0x010a
        /*08fa*/ 	.byte	0xff
	.zero		1


	//   ....[127]....
        /*08fc*/ 	.word	0x00009240
        /*0900*/ 	.word	0x00000003
        /*0904*/ 	.word	0x00000088
        /*0908*/ 	.short	0x010a
        /*090a*/ 	.byte	0xff
	.zero		1


	//   ....[128]....
        /*090c*/ 	.word	0x000092a0
        /*0910*/ 	.word	0x00000002
        /*0914*/ 	.word	0x00000160
        /*0918*/ 	.short	0x010a
        /*091a*/ 	.byte	0xff
	.zero		1


	//   ....[129]....
        /*091c*/ 	.word	0x00009300
        /*0920*/ 	.word	0x00000000
        /*0924*/ 	.word	0x00000000
        /*0928*/ 	.short	0x010a
        /*092a*/ 	.byte	0xff
	.zero		1


	//   ....[130]....
        /*092c*/ 	.word	0x00009360
        /*0930*/ 	.word	0x00000000
        /*0934*/ 	.word	0x00000000
        /*0938*/ 	.short	0x010a
        /*093a*/ 	.byte	0xff
	.zero		1


	//   ....[131]....
        /*093c*/ 	.word	0x000093c0
        /*0940*/ 	.word	0x00000000
        /*0944*/ 	.word	0x00000000
        /*0948*/ 	.short	0x010a
        /*094a*/ 	.byte	0xff
	.zero		1


	//   ....[132]....
        /*094c*/ 	.word	0x00009420
        /*0950*/ 	.word	0x00000000
        /*0954*/ 	.word	0x00000000
        /*0958*/ 	.short	0x010a
        /*095a*/ 	.byte	0xff
	.zero		1


	//   ....[133]....
        /*095c*/ 	.word	0x00009480
        /*0960*/ 	.word	0x00000000
        /*0964*/ 	.word	0x00000000
        /*0968*/ 	.short	0x010a
        /*096a*/ 	.byte	0xff
	.zero		1


	//   ....[134]....
        /*096c*/ 	.word	0x000094e0
        /*0970*/ 	.word	0x00000000
        /*0974*/ 	.word	0x00000000
        /*0978*/ 	.short	0x010a
        /*097a*/ 	.byte	0xff
	.zero		1


	//   ....[135]....
        /*097c*/ 	.word	0x00009540
        /*0980*/ 	.word	0x00000000
        /*0984*/ 	.word	0x00000000
        /*0988*/ 	.short	0x010a
        /*098a*/ 	.byte	0xff
	.zero		1


	//   ....[136]....
        /*098c*/ 	.word	0x000095a0
        /*0990*/ 	.word	0x00000000
        /*0994*/ 	.word	0x00000000
        /*0998*/ 	.short	0x010a
        /*099a*/ 	.byte	0xff
	.zero		1


	//   ....[137]....
        /*099c*/ 	.word	0x00009600
        /*09a0*/ 	.word	0x00000000
        /*09a4*/ 	.word	0x00000000
        /*09a8*/ 	.short	0x010a
        /*09aa*/ 	.byte	0xff
	.zero		1


	//   ....[138]....
        /*09ac*/ 	.word	0x00009660
        /*09b0*/ 	.word	0x00000000
        /*09b4*/ 	.word	0x00000000
        /*09b8*/ 	.short	0x010a
        /*09ba*/ 	.byte	0xff
	.zero		1


	//   ....[139]....
        /*09bc*/ 	.word	0x000096c0
        /*09c0*/ 	.word	0x00000000
        /*09c4*/ 	.word	0x00000000
        /*09c8*/ 	.short	0x010a
        /*09ca*/ 	.byte	0xff
	.zero		1


	//   ....[140]....
        /*09cc*/ 	.word	0x00009720
        /*09d0*/ 	.word	0x00000000
        /*09d4*/ 	.word	0x00000000
        /*09d8*/ 	.short	0x010a
        /*09da*/ 	.byte	0xff
	.zero		1


	//   ....[141]....
        /*09dc*/ 	.word	0x00009780
        /*09e0*/ 	.word	0x00000000
        /*09e4*/ 	.word	0x00000000
        /*09e8*/ 	.short	0x010a
        /*09ea*/ 	.byte	0xff
	.zero		1


	//   ....[142]....
        /*09ec*/ 	.word	0x000097e0
        /*09f0*/ 	.word	0x00000000
        /*09f4*/ 	.word	0x00000000
        /*09f8*/ 	.short	0x010a
        /*09fa*/ 	.byte	0xff
	.zero		1


	//   ....[143]....
        /*09fc*/ 	.word	0x00009840
        /*0a00*/ 	.word	0x00000000
        /*0a04*/ 	.word	0x00000000
        /*0a08*/ 	.short	0x010a
        /*0a0a*/ 	.byte	0xff
	.zero		1


	//   ....[144]....
        /*0a0c*/ 	.word	0x000098a0
        /*0a10*/ 	.word	0x00000000
        /*0a14*/ 	.word	0x00000000
        /*0a18*/ 	.short	0x010a
        /*0a1a*/ 	.byte	0xff
	.zero		1


	//   ....[145]....
        /*0a1c*/ 	.word	0x00009900
        /*0a20*/ 	.word	0x00000004
        /*0a24*/ 	.word	0x00000168
        /*0a28*/ 	.short	0x010a
        /*0a2a*/ 	.byte	0xff
	.zero		1


	//   ....[146]....
        /*0a2c*/ 	.word	0x00009960
        /*0a30*/ 	.word	0x00000004
        /*0a34*/ 	.word	0x00000160
        /*0a38*/ 	.short	0x010a
        /*0a3a*/ 	.byte	0xff
	.zero		1


	//   ....[147]....
        /*0a3c*/ 	.word	0x000099c0
        /*0a40*/ 	.word	0x00000000
        /*0a44*/ 	.word	0x00000160
        /*0a48*/ 	.short	0x010a
        /*0a4a*/ 	.byte	0xff
	.zero		1


	//   ....[148]....
        /*0a4c*/ 	.word	0x00009a20
        /*0a50*/ 	.word	0x00000000
        /*0a54*/ 	.word	0x00000180
        /*0a58*/ 	.short	0x010a
        /*0a5a*/ 	.byte	0xff
	.zero		1


	//   ....[149]....
        /*0a5c*/ 	.word	0x00009a80
        /*0a60*/ 	.word	0x00000000
        /*0a64*/ 	.word	0x00000000
        /*0a68*/ 	.short	0x010a
        /*0a6a*/ 	.byte	0xff
	.zero		1


	//   ....[150]....
        /*0a6c*/ 	.word	0x00009ae0
        /*0a70*/ 	.word	0x00000000
        /*0a74*/ 	.word	0x00000000
        /*0a78*/ 	.short	0x010a
        /*0a7a*/ 	.byte	0xff
	.zero		1


	//   ....[151]....
        /*0a7c*/ 	.word	0x00009b40
        /*0a80*/ 	.word	0x00000000
        /*0a84*/ 	.word	0x00000000
        /*0a88*/ 	.short	0x010a
        /*0a8a*/ 	.byte	0xff
	.zero		1


	//   ....[152]....
        /*0a8c*/ 	.word	0x00009ba0
        /*0a90*/ 	.word	0x00000003
        /*0a94*/ 	.word	0x00000160
        /*0a98*/ 	.short	0x010a
        /*0a9a*/ 	.byte	0xff
	.zero		1


	//   ....[153]....
        /*0a9c*/ 	.word	0x00009c00
        /*0aa0*/ 	.word	0x00000000
        /*0aa4*/ 	.word	0x00000158
        /*0aa8*/ 	.short	0x010a
        /*0aaa*/ 	.byte	0xff
	.zero		1


	//   ....[154]....
        /*0aac*/ 	.word	0x00009c60
        /*0ab0*/ 	.word	0x00000003
        /*0ab4*/ 	.word	0x00000130
        /*0ab8*/ 	.short	0x010a
        /*0aba*/ 	.byte	0xff
	.zero		1


	//   ....[155]....
        /*0abc*/ 	.word	0x00009cc0
        /*0ac0*/ 	.word	0x00000003
        /*0ac4*/ 	.word	0x00000138
        /*0ac8*/ 	.short	0x010a
        /*0aca*/ 	.byte	0xff
	.zero		1


	//   ....[156]....
        /*0acc*/ 	.word	0x00009d20
        /*0ad0*/ 	.word	0x00000003
        /*0ad4*/ 	.word	0x00000140
        /*0ad8*/ 	.short	0x010a
        /*0ada*/ 	.byte	0xff
	.zero		1


	//   ....[157]....
        /*0adc*/ 	.word	0x00009d80
        /*0ae0*/ 	.word	0x00000003
        /*0ae4*/ 	.word	0x00000148
        /*0ae8*/ 	.short	0x010a
        /*0aea*/ 	.byte	0xff
	.zero		1


	//   ....[158]....
        /*0aec*/ 	.word	0x00009de0
        /*0af0*/ 	.word	0x00000000
        /*0af4*/ 	.word	0x00000130
        /*0af8*/ 	.short	0x010a
        /*0afa*/ 	.byte	0xff
	.zero		1


	//   ....[159]....
        /*0afc*/ 	.word	0x00009e40
        /*0b00*/ 	.word	0x00000000
        /*0b04*/ 	.word	0x00000138
        /*0b08*/ 	.short	0x010a
        /*0b0a*/ 	.byte	0xff
	.zero		1


	//   ....[160]....
        /*0b0c*/ 	.word	0x00009ea0
        /*0b10*/ 	.word	0x00000000
        /*0b14*/ 	.word	0x00000140
        /*0b18*/ 	.short	0x010a
        /*0b1a*/ 	.byte	0xff
	.zero		1


	//   ....[161]....
        /*0b1c*/ 	.word	0x00009f00
        /*0b20*/ 	.word	0x00000000
        /*0b24*/ 	.word	0x00000160
        /*0b28*/ 	.short	0x010a
        /*0b2a*/ 	.byte	0xff
	.zero		1


	//   ....[162]....
        /*0b2c*/ 	.word	0x00009f60
        /*0b30*/ 	.word	0x00000002
        /*0b34*/ 	.word	0x00000110
        /*0b38*/ 	.short	0x010a
        /*0b3a*/ 	.byte	0xff
	.zero		1


	//   ....[163]....
        /*0b3c*/ 	.word	0x00009fb0
        /*0b40*/ 	.word	0x00000053
        /*0b44*/ 	.word	0x00000170
        /*0b48*/ 	.short	0x010a
        /*0b4a*/ 	.byte	0xff
	.zero		1


	//   ....[164]....
        /*0b4c*/ 	.word	0x0000a000
        /*0b50*/ 	.word	0x00000004
        /*0b54*/ 	.word	0x00000110
        /*0b58*/ 	.short	0x010a
        /*0b5a*/ 	.byte	0xff
	.zero		1


	//   ....[165]....
        /*0b5c*/ 	.word	0x0000a050
        /*0b60*/ 	.word	0x0000005d
        /*0b64*/ 	.word	0x00000110
        /*0b68*/ 	.short	0x010a
        /*0b6a*/ 	.byte	0xff
	.zero		1


	//   ....[166]....
        /*0b6c*/ 	.word	0x0000a0a0
        /*0b70*/ 	.word	0x00000010
        /*0b74*/ 	.word	0x00000110
        /*0b78*/ 	.short	0x010a
        /*0b7a*/ 	.byte	0xff
	.zero		1


	//----- nvinfo : EIATTR_NUM_MBARRIERS
	.align		4
.L_47:
        /*0b7c*/ 	.byte	0x03, 0x38
        /*0b7e*/ 	.short	0x0032


	//----- nvinfo : EIATTR_EXIT_INSTR_OFFSETS
	.align		4
        /*0b80*/ 	.byte	0x04, 0x1c
        /*0b82*/ 	.short	(.L_49 - .L_48)


	//   ....[0]....
.L_48:
        /*0b84*/ 	.word	0x00003600


	//   ....[1]....
        /*0b88*/ 	.word	0x00003890


	//   ....[2]....
        /*0b8c*/ 	.word	0x000038f0


	//   ....[3]....
        /*0b90*/ 	.word	0x00004630


	//   ....[4]....
        /*0b94*/ 	.word	0x00005a90


	//   ....[5]....
        /*0b98*/ 	.word	0x00005ad0


	//   ....[6]....
        /*0b9c*/ 	.word	0x000090a0


	//   ....[7]....
        /*0ba0*/ 	.word	0x00009120


	//   ....[8]....
        /*0ba4*/ 	.word	0x00009150


	//   ....[9]....
        /*0ba8*/ 	.word	0x000091c0


	//----- nvinfo : EIATTR_MAX_THREADS
	.align		4
.L_49:
        /*0bac*/ 	.byte	0x04, 0x05
        /*0bae*/ 	.short	(.L_51 - .L_50)
.L_50:
        /*0bb0*/ 	.word	0x00000100
        /*0bb4*/ 	.word	0x00000001
        /*0bb8*/ 	.word	0x00000001


	//----- nvinfo : EIATTR_CRS_STACK_SIZE
	.align		4
.L_51:
        /*0bbc*/ 	.byte	0x04, 0x1e
        /*0bbe*/ 	.short	(.L_53 - .L_52)
.L_52:
        /*0bc0*/ 	.word	0x00000000


	//----- nvinfo : EIATTR_CBANK_PARAM_SIZE
	.align		4
.L_53:
        /*0bc4*/ 	.byte	0x03, 0x19
        /*0bc6*/ 	.short	0x0800


	//----- nvinfo : EIATTR_PARAM_CBANK
	.align		4
        /*0bc8*/ 	.byte	0x04, 0x0a
        /*0bca*/ 	.short	(.L_55 - .L_54)
	.align		4
.L_54:
        /*0bcc*/ 	.word	index@(.nv.constant0._ZN7cutlass13device_kernelINS_4conv6kernel13ConvUniversalINS1_16ConvProblemShapeILNS1_8OperatorE2ELi2EEENS1_10collective14CollectiveConvINS1_47MainloopSm100TmaUmmaWarpSpecializedImplicitGemmILS5_2ELi17ELi2ELi1ELi2EN4cute5tupleIJNSA_1CILi2EEENSC_ILi1EEESE_EEEEENSB_IJNSC_ILi64EEENSB_IJNSC_ILi128EEEEEENSB_IJNSC_ILi32EEEEEEEEENS_6half_tESN_NSA_8TiledMMAINSA_8MMA_AtomIJNSA_20SM100_MMA_F16BF16_SSISN_SN_fLi64ELi128ELNSA_4UMMA5MajorE1ELSS_1ELNSR_7ScaleInE0ELST_0EEEEEENSA_6LayoutINSB_IJSE_SE_SE_EEENSB_IJNSC_ILi0EEESY_SY_EEEEENSB_IJNSA_10UnderscoreES11_S11_EEEEENS7_6detail27Sm100ImplicitGemmTileTraitsINSA_13SM90_TMA_LOADENSA_14ComposedLayoutINSA_7SwizzleILi3ELi4ELi3EEENSA_18smem_ptr_flag_bitsILi16EEENSW_INSB_IJSH_NSC_ILi8EEEEEENSB_IJSE_SH_EEEEEEEvEENS15_INSA_30SM90_TMA_LOAD_IM2COL_MULTICASTES1G_vEEEENS_8epilogue10collective18CollectiveEpilogueINS1L_23Sm100TmaWarpSpecializedILi4ELi2ELi16ELb1ELb0EEEJSM_NSB_IJNSW_ISH_SE_EENSW_ISK_SE_EEEEESN_NSB_IJlNSB_IJSE_llEEESY_EEESN_S1U_NS1L_6fusion15FusionCallbacksIS1P_NS1V_17LinearCombinationISN_fSN_fLNS_15FloatRoundStyleE2EEESM_S1S_JEEENSA_5SM1004TMEM4LOAD26SM100_TMEM_LOAD_16dp256b4xES16_NS17_INS18_ILi2ELi4ELi3EEES1B_NSW_INSB_IJS1C_SK_EEENSB_IJSK_SE_EEEEEEENSA_17SM75_U32x4_LDSM_NENSA_14SM90_TMA_STOREES29_NSA_17SM90_U32x4_STSM_NENSA_39AutoVectorizingCopyWithAssumedAlignmentILi128EEEEEEvvEEEEvNT_6ParamsE)
        /*0bd0*/ 	.short	0x0380
        /*0bd2*/ 	.short	0x0800


	//----- nvinfo : EIATTR_SW_WAR
	.align		4
.L_55:
        /*0bd4*/ 	.byte	0x04, 0x36
        /*0bd6*/ 	.short	(.L_57 - .L_56)
.L_56:
        /*0bd8*/ 	.word	0x00000008
.L_57:


//--------------------- .nv.callgraph             --------------------------
	.section	.nv.callgraph,"",@"SHT_CUDA_CALLGRAPH"
	.align	4
	.sectionentsize	8
	.align		4
        /*0000*/ 	.word	0x00000000
	.align		4
        /*0004*/ 	.word	0xffffffff
	.align		4
        /*0008*/ 	.word	index@(_ZN7cutlass13device_kernelINS_4conv6kernel13ConvUniversalINS1_16ConvProblemShapeILNS1_8OperatorE2ELi2EEENS1_10collective14CollectiveConvINS1_47MainloopSm100TmaUmmaWarpSpecializedImplicitGemmILS5_2ELi17ELi2ELi1ELi2EN4cute5tupleIJNSA_1CILi2EEENSC_ILi1EEESE_EEEEENSB_IJNSC_ILi64EEENSB_IJNSC_ILi128EEEEEENSB_IJNSC_ILi32EEEEEEEEENS_6half_tESN_NSA_8TiledMMAINSA_8MMA_AtomIJNSA_20SM100_MMA_F16BF16_SSISN_SN_fLi64ELi128ELNSA_4UMMA5MajorE1ELSS_1ELNSR_7ScaleInE0ELST_0EEEEEENSA_6LayoutINSB_IJSE_SE_SE_EEENSB_IJNSC_ILi0EEESY_SY_EEEEENSB_IJNSA_10UnderscoreES11_S11_EEEEENS7_6detail27Sm100ImplicitGemmTileTraitsINSA_13SM90_TMA_LOADENSA_14ComposedLayoutINSA_7SwizzleILi3ELi4ELi3EEENSA_18smem_ptr_flag_bitsILi16EEENSW_INSB_IJSH_NSC_ILi8EEEEEENSB_IJSE_SH_EEEEEEEvEENS15_INSA_30SM90_TMA_LOAD_IM2COL_MULTICASTES1G_vEEEENS_8epilogue10collective18CollectiveEpilogueINS1L_23Sm100TmaWarpSpecializedILi4ELi2ELi16ELb1ELb0EEEJSM_NSB_IJNSW_ISH_SE_EENSW_ISK_SE_EEEEESN_NSB_IJlNSB_IJSE_llEEESY_EEESN_S1U_NS1L_6fusion15FusionCallbacksIS1P_NS1V_17LinearCombinationISN_fSN_fLNS_15FloatRoundStyleE2EEESM_S1S_JEEENSA_5SM1004TMEM4LOAD26SM100_TMEM_LOAD_16dp256b4xES16_NS17_INS18_ILi2ELi4ELi3EEES1B_NSW_INSB_IJS1C_SK_EEENSB_IJSK_SE_EEEEEEENSA_17SM75_U32x4_LDSM_NENSA_14SM90_TMA_STOREES29_NSA_17SM90_U32x4_STSM_NENSA_39AutoVectorizingCopyWithAssumedAlignmentILi128EEEEEEvvEEEEvNT_6ParamsE)
	.align		4
        /*000c*/ 	.word	index@(__assertfail)
	.align		4
        /*0010*/ 	.word	0x00000000
	.align		4
        /*0014*/ 	.word	0xfffffffe
	.align		4
        /*0018*/ 	.word	0x00000000
	.align		4
        /*001c*/ 	.word	0xfffffffd
	.align		4
        /*0020*/ 	.word	0x00000000
	.align		4
        /*0024*/ 	.word	0xfffffffc


//--------------------- .nv.constant4             --------------------------
	.section	.nv.constant4,"a",@progbits
	.align	8
	.align		8
.nv.constant4:
        /*0000*/ 	.dword	__assertfail
	.align		8
        /*0008*/ 	.dword	__unnamed_1
	.align		8
        /*0010*/ 	.dword	__unnamed_2
	.align		8
        /*0018*/ 	.dword	_ZN39_INTERNAL_c7d4caa2_4_k_cu_e1262e5d_33034cuda3std3__45__cpo5beginE
	.align		8
        /*0020*/ 	.dword	_ZN39_INTERNAL_c7d4caa2_4_k_cu_e1262e5d_33034cuda3std3__45__cpo3endE
	.align		8
        /*0028*/ 	.dword	_ZN39_INTERNAL_c7d4caa2_4_k_cu_e1262e5d_33034cuda3std3__45__cpo6cbeginE
	.align		8
        /*0030*/ 	.dword	_ZN39_INTERNAL_c7d4caa2_4_k_cu_e1262e5d_33034cuda3std3__45__cpo4cendE
	.align		8
        /*0038*/ 	.dword	_ZN39_INTERNAL_c7d4caa2_4_k_cu_e1262e5d_33034cuda3std3__441_GLOBAL__N__c7d4caa2_4_k_cu_e1262e5d_33036ignoreE
	.align		8
        /*0040*/ 	.dword	_ZN39_INTERNAL_c7d4caa2_4_k_cu_e1262e5d_33034cuda3std3__419piecewise_constructE
	.align		8
        /*0048*/ 	.dword	_ZN39_INTERNAL_c7d4caa2_4_k_cu_e1262e5d_33034cuda3std3__48in_placeE
	.align		8
        /*0050*/ 	.dword	_ZN39_INTERNAL_c7d4caa2_4_k_cu_e1262e5d_33034cuda3std6ranges3__45__cpo4swapE
	.align		8
        /*0058*/ 	.dword	_ZN39_INTERNAL_c7d4caa2_4_k_cu_e1262e5d_33034cuda3std6ranges3__45__cpo9iter_moveE
	.align		8
        /*0060*/ 	.dword	_ZN39_INTERNAL_c7d4caa2_4_k_cu_e1262e5d_33034cute7productE
	.align		8
        /*0068*/ 	.dword	_ZN39_INTERNAL_c7d4caa2_4_k_cu_e1262e5d_33034cute1_E
	.align		8
        /*0070*/ 	.dword	$str$27
	.align		8
        /*0078*/ 	.dword	$str$28
	.align		8
        /*0080*/ 	.dword	$str$29
	.align		8
        /*0088*/ 	.dword	$str$30


//--------------------- .text._ZN7cutlass13device_kernelINS_4conv6kernel13ConvUniversalINS1_16ConvProblemShapeILNS1_8OperatorE2ELi2EEENS1_10collective14CollectiveConvINS1_47MainloopSm100TmaUmmaWarpSpecializedImplicitGemmILS5_2ELi17ELi2ELi1ELi2EN4cute5tupleIJNSA_1CILi2EEENSC_ILi1EEESE_EEEEENSB_IJNSC_ILi64EEENSB_IJNSC_ILi128EEEEEENSB_IJNSC_ILi32EEEEEEEEENS_6half_tESN_NSA_8TiledMMAINSA_8MMA_AtomIJNSA_20SM100_MMA_F16BF16_SSISN_SN_fLi64ELi128ELNSA_4UMMA5MajorE1ELSS_1ELNSR_7ScaleInE0ELST_0EEEEEENSA_6LayoutINSB_IJSE_SE_SE_EEENSB_IJNSC_ILi0EEESY_SY_EEEEENSB_IJNSA_10UnderscoreES11_S11_EEEEENS7_6detail27Sm100ImplicitGemmTileTraitsINSA_13SM90_TMA_LOADENSA_14ComposedLayoutINSA_7SwizzleILi3ELi4ELi3EEENSA_18smem_ptr_flag_bitsILi16EEENSW_INSB_IJSH_NSC_ILi8EEEEEENSB_IJSE_SH_EEEEEEEvEENS15_INSA_30SM90_TMA_LOAD_IM2COL_MULTICASTES1G_vEEEENS_8epilogue10collective18CollectiveEpilogueINS1L_23Sm100TmaWarpSpecializedILi4ELi2ELi16ELb1ELb0EEEJSM_NSB_IJNSW_ISH_SE_EENSW_ISK_SE_EEEEESN_NSB_IJlNSB_IJSE_llEEESY_EEESN_S1U_NS1L_6fusion15FusionCallbacksIS1P_NS1V_17LinearCombinationISN_fSN_fLNS_15FloatRoundStyleE2EEESM_S1S_JEEENSA_5SM1004TMEM4LOAD26SM100_TMEM_LOAD_16dp256b4xES16_NS17_INS18_ILi2ELi4ELi3EEES1B_NSW_INSB_IJS1C_SK_EEENSB_IJSK_SE_EEEEEEENSA_17SM75_U32x4_LDSM_NENSA_14SM90_TMA_STOREES29_NSA_17SM90_U32x4_STSM_NENSA_39AutoVectorizingCopyWithAssumedAlignmentILi128EEEEEEvvEEEEvNT_6ParamsE --------------------------
	.section	.text._ZN7cutlass13device_kernelINS_4conv6kernel13ConvUniversalINS1_16ConvProblemShapeILNS1_8OperatorE2ELi2EEENS1_10collective14CollectiveConvINS1_47MainloopSm100TmaUmmaWarpSpecializedImplicitGemmILS5_2ELi17ELi2ELi1ELi2EN4cute5tupleIJNSA_1CILi2EEENSC_ILi1EEESE_EEEEENSB_IJNSC_ILi64EEENSB_IJNSC_ILi128EEEEEENSB_IJNSC_ILi32EEEEEEEEENS_6half_tESN_NSA_8TiledMMAINSA_8MMA_AtomIJNSA_20SM100_MMA_F16BF16_SSISN_SN_fLi64ELi128ELNSA_4UMMA5MajorE1ELSS_1ELNSR_7ScaleInE0ELST_0EEEEEENSA_6LayoutINSB_IJSE_SE_SE_EEENSB_IJNSC_ILi0EEESY_SY_EEEEENSB_IJNSA_10UnderscoreES11_S11_EEEEENS7_6detail27Sm100ImplicitGemmTileTraitsINSA_13SM90_TMA_LOADENSA_14ComposedLayoutINSA_7SwizzleILi3ELi4ELi3EEENSA_18smem_ptr_flag_bitsILi16EEENSW_INSB_IJSH_NSC_ILi8EEEEEENSB_IJSE_SH_EEEEEEEvEENS15_INSA_30SM90_TMA_LOAD_IM2COL_MULTICASTES1G_vEEEENS_8epilogue10collective18CollectiveEpilogueINS1L_23Sm100TmaWarpSpecializedILi4ELi2ELi16ELb1ELb0EEEJSM_NSB_IJNSW_ISH_SE_EENSW_ISK_SE_EEEEESN_NSB_IJlNSB_IJSE_llEEESY_EEESN_S1U_NS1L_6fusion15FusionCallbacksIS1P_NS1V_17LinearCombinationISN_fSN_fLNS_15FloatRoundStyleE2EEESM_S1S_JEEENSA_5SM1004TMEM4LOAD26SM100_TMEM_LOAD_16dp256b4xES16_NS17_INS18_ILi2ELi4ELi3EEES1B_NSW_INSB_IJS1C_SK_EEENSB_IJSK_SE_EEEEEEENSA_17SM75_U32x4_LDSM_NENSA_14SM90_TMA_STOREES29_NSA_17SM90_U32x4_STSM_NENSA_39AutoVectorizingCopyWithAssumedAlignmentILi128EEEEEEvvEEEEvNT_6ParamsE,"ax",@progbits
	.align	128
.text._ZN7cutlass13device_kernelINS_4conv6kernel13ConvUniversalINS1_16ConvProblemShapeILNS1_8OperatorE2ELi2EEENS1_10collective14CollectiveConvINS1_47MainloopSm100TmaUmmaWarpSpecializedImplicitGemmILS5_2ELi17ELi2ELi1ELi2EN4cute5tupleIJNSA_1CILi2EEENSC_ILi1EEESE_EEEEENSB_IJNSC_ILi64EEENSB_IJNSC_ILi128EEEEEENSB_IJNSC_ILi32EEEEEEEEENS_6half_tESN_NSA_8TiledMMAINSA_8MMA_AtomIJNSA_20SM100_MMA_F16BF16_SSISN_SN_fLi64ELi128ELNSA_4UMMA5MajorE1ELSS_1ELNSR_7ScaleInE0ELST_0EEEEEENSA_6LayoutINSB_IJSE_SE_SE_EEENSB_IJNSC_ILi0EEESY_SY_EEEEENSB_IJNSA_10UnderscoreES11_S11_EEEEENS7_6detail27Sm100ImplicitGemmTileTraitsINSA_13SM90_TMA_LOADENSA_14ComposedLayoutINSA_7SwizzleILi3ELi4ELi3EEENSA_18smem_ptr_flag_bitsILi16EEENSW_INSB_IJSH_NSC_ILi8EEEEEENSB_IJSE_SH_EEEEEEEvEENS15_INSA_30SM90_TMA_LOAD_IM2COL_MULTICASTES1G_vEEEENS_8epilogue10collective18CollectiveEpilogueINS1L_23Sm100TmaWarpSpecializedILi4ELi2ELi16ELb1ELb0EEEJSM_NSB_IJNSW_ISH_SE_EENSW_ISK_SE_EEEEESN_NSB_IJlNSB_IJSE_llEEESY_EEESN_S1U_NS1L_6fusion15FusionCallbacksIS1P_NS1V_17LinearCombinationISN_fSN_fLNS_15FloatRoundStyleE2EEESM_S1S_JEEENSA_5SM1004TMEM4LOAD26SM100_TMEM_LOAD_16dp256b4xES16_NS17_INS18_ILi2ELi4ELi3EEES1B_NSW_INSB_IJS1C_SK_EEENSB_IJSK_SE_EEEEEEENSA_17SM75_U32x4_LDSM_NENSA_14SM90_TMA_STOREES29_NSA_17SM90_U32x4_STSM_NENSA_39AutoVectorizingCopyWithAssumedAlignmentILi128EEEEEEvvEEEEvNT_6ParamsE:
        .type           _ZN7cutlass13device_kernelINS_4conv6kernel13ConvUniversalINS1_16ConvProblemShapeILNS1_8OperatorE2ELi2EEENS1_10collective14CollectiveConvINS1_47MainloopSm100TmaUmmaWarpSpecializedImplicitGemmILS5_2ELi17ELi2ELi1ELi2EN4cute5tupleIJNSA_1CILi2EEENSC_ILi1EEESE_EEEEENSB_IJNSC_ILi64EEENSB_IJNSC_ILi128EEEEEENSB_IJNSC_ILi32EEEEEEEEENS_6half_tESN_NSA_8TiledMMAINSA_8MMA_AtomIJNSA_20SM100_MMA_F16BF16_SSISN_SN_fLi64ELi128ELNSA_4UMMA5MajorE1ELSS_1ELNSR_7ScaleInE0ELST_0EEEEEENSA_6LayoutINSB_IJSE_SE_SE_EEENSB_IJNSC_ILi0EEESY_SY_EEEEENSB_IJNSA_10UnderscoreES11_S11_EEEEENS7_6detail27Sm100ImplicitGemmTileTraitsINSA_13SM90_TMA_LOADENSA_14ComposedLayoutINSA_7SwizzleILi3ELi4ELi3EEENSA_18smem_ptr_flag_bitsILi16EEENSW_INSB_IJSH_NSC_ILi8EEEEEENSB_IJSE_SH_EEEEEEEvEENS15_INSA_30SM90_TMA_LOAD_IM2COL_MULTICASTES1G_vEEEENS_8epilogue10collective18CollectiveEpilogueINS1L_23Sm100TmaWarpSpecializedILi4ELi2ELi16ELb1ELb0EEEJSM_NSB_IJNSW_ISH_SE_EENSW_ISK_SE_EEEEESN_NSB_IJlNSB_IJSE_llEEESY_EEESN_S1U_NS1L_6fusion15FusionCallbacksIS1P_NS1V_17LinearCombinationISN_fSN_fLNS_15FloatRoundStyleE2EEESM_S1S_JEEENSA_5SM1004TMEM4LOAD26SM100_TMEM_LOAD_16dp256b4xES16_NS17_INS18_ILi2ELi4ELi3EEES1B_NSW_INSB_IJS1C_SK_EEENSB_IJSK_SE_EEEEEEENSA_17SM75_U32x4_LDSM_NENSA_14SM90_TMA_STOREES29_NSA_17SM90_U32x4_STSM_NENSA_39AutoVectorizingCopyWithAssumedAlignmentILi128EEEEEEvvEEEEvNT_6ParamsE,@function
        .size           _ZN7cutlass13device_kernelINS_4conv6kernel13ConvUniversalINS1_16ConvProblemShapeILNS1_8OperatorE2ELi2EEENS1_10collective14CollectiveConvINS1_47MainloopSm100TmaUmmaWarpSpecializedImplicitGemmILS5_2ELi17ELi2ELi1ELi2EN4cute5tupleIJNSA_1CILi2EEENSC_ILi1EEESE_EEEEENSB_IJNSC_ILi64EEENSB_IJNSC_ILi128EEEEEENSB_IJNSC_ILi32EEEEEEEEENS_6half_tESN_NSA_8TiledMMAINSA_8MMA_AtomIJNSA_20SM100_MMA_F16BF16_SSISN_SN_fLi64ELi128ELNSA_4UMMA5MajorE1ELSS_1ELNSR_7ScaleInE0ELST_0EEEEEENSA_6LayoutINSB_IJSE_SE_SE_EEENSB_IJNSC_ILi0EEESY_SY_EEEEENSB_IJNSA_10UnderscoreES11_S11_EEEEENS7_6detail27Sm100ImplicitGemmTileTraitsINSA_13SM90_TMA_LOADENSA_14ComposedLayoutINSA_7SwizzleILi3ELi4ELi3EEENSA_18smem_ptr_flag_bitsILi16EEENSW_INSB_IJSH_NSC_ILi8EEEEEENSB_IJSE_SH_EEEEEEEvEENS15_INSA_30SM90_TMA_LOAD_IM2COL_MULTICASTES1G_vEEEENS_8epilogue10collective18CollectiveEpilogueINS1L_23Sm100TmaWarpSpecializedILi4ELi2ELi16ELb1ELb0EEEJSM_NSB_IJNSW_ISH_SE_EENSW_ISK_SE_EEEEESN_NSB_IJlNSB_IJSE_llEEESY_EEESN_S1U_NS1L_6fusion15FusionCallbacksIS1P_NS1V_17LinearCombinationISN_fSN_fLNS_15FloatRoundStyleE2EEESM_S1S_JEEENSA_5SM1004TMEM4LOAD26SM100_TMEM_LOAD_16dp256b4xES16_NS17_INS18_ILi2ELi4ELi3EEES1B_NSW_INSB_IJS1C_SK_EEENSB_IJSK_SE_EEEEEEENSA_17SM75_U32x4_LDSM_NENSA_14SM90_TMA_STOREES29_NSA_17SM90_U32x4_STSM_NENSA_39AutoVectorizingCopyWithAssumedAlignmentILi128EEEEEEvvEEEEvNT_6ParamsE,(.L_x_213 - _ZN7cutlass13device_kernelINS_4conv6kernel13ConvUniversalINS1_16ConvProblemShapeILNS1_8OperatorE2ELi2EEENS1_10collective14CollectiveConvINS1_47MainloopSm100TmaUmmaWarpSpecializedImplicitGemmILS5_2ELi17ELi2ELi1ELi2EN4cute5tupleIJNSA_1CILi2EEENSC_ILi1EEESE_EEEEENSB_IJNSC_ILi64EEENSB_IJNSC_ILi128EEEEEENSB_IJNSC_ILi32EEEEEEEEENS_6half_tESN_NSA_8TiledMMAINSA_8MMA_AtomIJNSA_20SM100_MMA_F16BF16_SSISN_SN_fLi64ELi128ELNSA_4UMMA5MajorE1ELSS_1ELNSR_7ScaleInE0ELST_0EEEEEENSA_6LayoutINSB_IJSE_SE_SE_EEENSB_IJNSC_ILi0EEESY_SY_EEEEENSB_IJNSA_10UnderscoreES11_S11_EEEEENS7_6detail27Sm100ImplicitGemmTileTraitsINSA_13SM90_TMA_LOADENSA_14ComposedLayoutINSA_7SwizzleILi3ELi4ELi3EEENSA_18smem_ptr_flag_bitsILi16EEENSW_INSB_IJSH_NSC_ILi8EEEEEENSB_IJSE_SH_EEEEEEEvEENS15_INSA_30SM90_TMA_LOAD_IM2COL_MULTICASTES1G_vEEEENS_8epilogue10collective18CollectiveEpilogueINS1L_23Sm100TmaWarpSpecializedILi4ELi2ELi16ELb1ELb0EEEJSM_NSB_IJNSW_ISH_SE_EENSW_ISK_SE_EEEEESN_NSB_IJlNSB_IJSE_llEEESY_EEESN_S1U_NS1L_6fusion15FusionCallbacksIS1P_NS1V_17LinearCombinationISN_fSN_fLNS_15FloatRoundStyleE2EEESM_S1S_JEEENSA_5SM1004TMEM4LOAD26SM100_TMEM_LOAD_16dp256b4xES16_NS17_INS18_ILi2ELi4ELi3EEES1B_NSW_INSB_IJS1C_SK_EEENSB_IJSK_SE_EEEEEEENSA_17SM75_U32x4_LDSM_NENSA_14SM90_TMA_STOREES29_NSA_17SM90_U32x4_STSM_NENSA_39AutoVectorizingCopyWithAssumedAlignmentILi128EEEEEEvvEEEEvNT_6ParamsE)
        .other          _ZN7cutlass13device_kernelINS_4conv6kernel13ConvUniversalINS1_16ConvProblemShapeILNS1_8OperatorE2ELi2EEENS1_10collective14CollectiveConvINS1_47MainloopSm100TmaUmmaWarpSpecializedImplicitGemmILS5_2ELi17ELi2ELi1ELi2EN4cute5tupleIJNSA_1CILi2EEENSC_ILi1EEESE_EEEEENSB_IJNSC_ILi64EEENSB_IJNSC_ILi128EEEEEENSB_IJNSC_ILi32EEEEEEEEENS_6half_tESN_NSA_8TiledMMAINSA_8MMA_AtomIJNSA_20SM100_MMA_F16BF16_SSISN_SN_fLi64ELi128ELNSA_4UMMA5MajorE1ELSS_1ELNSR_7ScaleInE0ELST_0EEEEEENSA_6LayoutINSB_IJSE_SE_SE_EEENSB_IJNSC_ILi0EEESY_SY_EEEEENSB_IJNSA_10UnderscoreES11_S11_EEEEENS7_6detail27Sm100ImplicitGemmTileTraitsINSA_13SM90_TMA_LOADENSA_14ComposedLayoutINSA_7SwizzleILi3ELi4ELi3EEENSA_18smem_ptr_flag_bitsILi16EEENSW_INSB_IJSH_NSC_ILi8EEEEEENSB_IJSE_SH_EEEEEEEvEENS15_INSA_30SM90_TMA_LOAD_IM2COL_MULTICASTES1G_vEEEENS_8epilogue10collective18CollectiveEpilogueINS1L_23Sm100TmaWarpSpecializedILi4ELi2ELi16ELb1ELb0EEEJSM_NSB_IJNSW_ISH_SE_EENSW_ISK_SE_EEEEESN_NSB_IJlNSB_IJSE_llEEESY_EEESN_S1U_NS1L_6fusion15FusionCallbacksIS1P_NS1V_17LinearCombinationISN_fSN_fLNS_15FloatRoundStyleE2EEESM_S1S_JEEENSA_5SM1004TMEM4LOAD26SM100_TMEM_LOAD_16dp256b4xES16_NS17_INS18_ILi2ELi4ELi3EEES1B_NSW_INSB_IJS1C_SK_EEENSB_IJSK_SE_EEEEEEENSA_17SM75_U32x4_LDSM_NENSA_14SM90_TMA_STOREES29_NSA_17SM90_U32x4_STSM_NENSA_39AutoVectorizingCopyWithAssumedAlignmentILi128EEEEEEvvEEEEvNT_6ParamsE,@"STO_CUDA_ENTRY STV_DEFAULT"
_ZN7cutlass13device_kernelINS_4conv6kernel13ConvUniversalINS1_16ConvProblemShapeILNS1_8OperatorE2ELi2EEENS1_10collective14CollectiveConvINS1_47MainloopSm100TmaUmmaWarpSpecializedImplicitGemmILS5_2ELi17ELi2ELi1ELi2EN4cute5tupleIJNSA_1CILi2EEENSC_ILi1EEESE_EEEEENSB_IJNSC_ILi64EEENSB_IJNSC_ILi128EEEEEENSB_IJNSC_ILi32EEEEEEEEENS_6half_tESN_NSA_8TiledMMAINSA_8MMA_AtomIJNSA_20SM100_MMA_F16BF16_SSISN_SN_fLi64ELi128ELNSA_4UMMA5MajorE1ELSS_1ELNSR_7ScaleInE0ELST_0EEEEEENSA_6LayoutINSB_IJSE_SE_SE_EEENSB_IJNSC_ILi0EEESY_SY_EEEEENSB_IJNSA_10UnderscoreES11_S11_EEEEENS7_6detail27Sm100ImplicitGemmTileTraitsINSA_13SM90_TMA_LOADENSA_14ComposedLayoutINSA_7SwizzleILi3ELi4ELi3EEENSA_18smem_ptr_flag_bitsILi16EEENSW_INSB_IJSH_NSC_ILi8EEEEEENSB_IJSE_SH_EEEEEEEvEENS15_INSA_30SM90_TMA_LOAD_IM2COL_MULTICASTES1G_vEEEENS_8epilogue10collective18CollectiveEpilogueINS1L_23Sm100TmaWarpSpecializedILi4ELi2ELi16ELb1ELb0EEEJSM_NSB_IJNSW_ISH_SE_EENSW_ISK_SE_EEEEESN_NSB_IJlNSB_IJSE_llEEESY_EEESN_S1U_NS1L_6fusion15FusionCallbacksIS1P_NS1V_17LinearCombinationISN_fSN_fLNS_15FloatRoundStyleE2EEESM_S1S_JEEENSA_5SM1004TMEM4LOAD26SM100_TMEM_LOAD_16dp256b4xES16_NS17_INS18_ILi2ELi4ELi3EEES1B_NSW_INSB_IJS1C_SK_EEENSB_IJSK_SE_EEEEEEENSA_17SM75_U32x4_LDSM_NENSA_14SM90_TMA_STOREES29_NSA_17SM90_U32x4_STSM_NENSA_39AutoVectorizingCopyWithAssumedAlignmentILi128EEEEEEvvEEEEvNT_6ParamsE:
[----:B------:R-:W1:Y:S01]  /*0000*/  LDC R1, c[0x0][0x37c] ;  /* 0x0000df00ff017b82 */ /* 0x000e620000000800 */
[----:B------:R-:W2:Y:S01]  /*0010*/  S2R R73, SR_TID.X ;  /* 0x0000000000497919 */ /* 0x000ea20000002100 */
[----:B------:R-:W3:Y:S01]  /*0020*/  LDCU.64 UR6, c[0x0][0x890] ;  /* 0x00011200ff0677ac */ /* 0x000ee20008000a00 */
[----:B-1----:R-:W-:Y:S01]  /*0030*/  VIADD R1, R1, 0xfffffff8 ;  /* 0xfffffff801017836 */ /* 0x002fe20000000000 */
[----:B------:R-:W-:Y:S02]  /*0040*/  PRMT R59, RZ, 0x7610, R59 ;  /* 0x00007610ff3b7816 */ /* 0x000fe4000000003b */
[----:B------:R-:W-:Y:S01]  /*0050*/  ELECT P6, URZ, PT ;  /* 0x0000000000ff782f */ /* 0x000fe200038c0000 */
[----:B------:R-:W1:Y:S01]  /*0060*/  LDCU.64 UR46, c[0x0][0x358] ;  /* 0x00006b00ff2e77ac */ /* 0x000e620008000a00 */
[----:B---3--:R-:W-:-:S04]  /*0070*/  UISETP.NE.U32.AND UP0, UPT, UR6, URZ, UPT ;  /* 0x000000ff0600728c */ /* 0x008fc8000bf05070 */
[----:B------:R-:W-:Y:S01]  /*0080*/  UISETP.NE.AND.EX UP0, UPT, UR7, URZ, UPT, UP0 ;  /* 0x000000ff0700728c */ /* 0x000fe2000bf05300 */
[----:B--2---:R-:W-:-:S05]  /*0090*/  SHF.R.U32.HI R74, RZ, 0x5, R73 ;  /* 0x00000005ff4a7819 */ /* 0x004fca0000011649 */
[----:B------:R-:W2:Y:S02]  /*00a0*/  SHFL.IDX PT, R0, R74, RZ, 0x1f ;  /* 0x00001fff4a007589 */ /* 0x000ea400000e0000 */
[----:B--2---:R-:W-:Y:S01]  /*00b0*/  R2UR UR4, R0 ;  /* 0x00000000000472ca */ /* 0x004fe200000e0000 */
[----:B-1----:R-:W-:-:S14]  /*00c0*/  BRA.U UP0, `(.L_x_0) ;  /* 0x00000001002c7547 */ /* 0x002fdc000b800000 */
[----:B------:R-:W1:Y:S02]  /*00d0*/  LDCU.64 UR8, c[0x0][0x888] ;  /* 0x00011100ff0877ac */ /* 0x000e640008000a00 */
[----:B-1----:R-:W-:-:S04]  /*00e0*/  UISETP.NE.U32.AND UP0, UPT, UR8, URZ, UPT ;  /* 0x000000ff0800728c */ /* 0x002fc8000bf05070 */
[----:B------:R-:W-:-:S09]  /*00f0*/  UISETP.NE.AND.EX UP0, UPT, UR9, URZ, UPT, UP0 ;  /* 0x000000ff0900728c */ /* 0x000fd2000bf05300 */
[----:B------:R-:W-:Y:S05]  /*0100*/  BRA.U !UP0, `(.L_x_1) ;  /* 0x0000000108107547 */ /* 0x000fea000b800000 */
[----:B------:R-:W1:Y:S02]  /*0110*/  LDC.64 R2, c[0x0][0x888] ;  /* 0x00022200ff027b82 */ /* 0x000e640000000a00 */
[----:B-1----:R1:W5:Y:S01]  /*0120*/  LDG.E R35, desc[UR46][R2.64] ;  /* 0x0000002e02237981 */ /* 0x002362000c1e1900 */
[----:B------:R-:W-:Y:S01]  /*0130*/  HFMA2 R59, -RZ, RZ, 0, 5.9604644775390625e-08 ;  /* 0x00000001ff3b7431 */ /* 0x000fe200000001ff */
[----:B------:R-:W-:Y:S05]  /*0140*/  BRA `(.L_x_0) ;  /* 0x00000000000c7947 */ /* 0x000fea0003800000 */
.L_x_1:
[----:B------:R-:W1:Y:S01]  /*0150*/  LDCU UR5, c[0x0][0x880] ;  /* 0x00011000ff0577ac */ /* 0x000e620008000800 */
[----:B------:R-:W-:Y:S01]  /*0160*/  HFMA2 R59, -RZ, RZ, 0, 5.9604644775390625e-08 ;  /* 0x00000001ff3b7431 */ /* 0x000fe200000001ff */
[----:B-1----:R-:W-:Y:S02]  /*0170*/  MOV R35, UR5 ;  /* 0x0000000500237c02 */ /* 0x002fe40008000f00 */
.L_x_0:
[----:B------:R-:W2:Y:S02]  /*0180*/  LDCU.64 UR8, c[0x0][0x8b0] ;  /* 0x00011600ff0877ac */ /* 0x000ea40008000a00 */
[----:B--2---:R-:W-:-:S04]  /*0190*/  UISETP.NE.U32.AND UP0, UPT, UR8, URZ, UPT ;  /* 0x000000ff0800728c */ /* 0x004fc8000bf05070 */
[----:B------:R-:W-:-:S09]  /*01a0*/  UISETP.NE.AND.EX UP0, UPT, UR9, URZ, UPT, UP0 ;  /* 0x000000ff0900728c */ /* 0x000fd2000bf05300 */
[----:B------:R-:W-:Y:S05]  /*01b0*/  BRA.U UP0, `(.L_x_2) ;  /* 0x0000000100247547 */ /* 0x000fea000b800000 */
[----:B------:R-:W2:Y:S02]  /*01c0*/  LDCU.64 UR8, c[0x0][0x8a8] ;  /* 0x00011500ff0877ac */ /* 0x000ea40008000a00 */
[----:B--2---:R-:W-:-:S04]  /*01d0*/  UISETP.NE.U32.AND UP0, UPT, UR8, URZ, UPT ;  /* 0x000000ff0800728c */ /* 0x004fc8000bf05070 */
[----:B------:R-:W-:-:S09]  /*01e0*/  UISETP.NE.AND.EX UP0, UPT, UR9, URZ, UPT, UP0 ;  /* 0x000000ff0900728c */ /* 0x000fd2000bf05300 */
[----:B------:R-:W-:Y:S05]  /*01f0*/  BRA.U !UP0, `(.L_x_3) ;  /* 0x00000001080c7547 */ /* 0x000fea000b800000 */
[----:B-1----:R-:W1:Y:S02]  /*0200*/  LDC.64 R2, c[0x0][0x8a8] ;  /* 0x00022a00ff027b82 */ /* 0x002e640000000a00 */
[----:B-1----:R2:W5:Y:S01]  /*0210*/  LDG.E R33, desc[UR46][R2.64] ;  /* 0x0000002e02217981 */ /* 0x002562000c1e1900 */
[----:B------:R-:W-:Y:S05]  /*0220*/  BRA `(.L_x_2) ;  /* 0x0000000000087947 */ /* 0x000fea0003800000 */
.L_x_3:
[----:B------:R-:W2:Y:S02]  /*0230*/  LDCU UR5, c[0x0][0x8a0] ;  /* 0x00011400ff0577ac */ /* 0x000ea40008000800 */
[----:B--2---:R-:W-:Y:S02]  /*0240*/  MOV R33, UR5 ;  /* 0x0000000500217c02 */ /* 0x004fe40008000f00 */
.L_x_2:
[----:B------:R-:W-:Y:S01]  /*0250*/  IMAD.U32 R0, RZ, RZ, UR4 ;  /* 0x00000004ff007e24 */ /* 0x000fe2000f8e00ff */
[----:B------:R-:W-:Y:S04]  /*0260*/  BSSY.RECONVERGENT B0, `(.L_x_4) ;  /* 0x000000c000007945 */ /* 0x000fe80003800200 */
[C---:B------:R-:W-:Y:S02]  /*0270*/  ISETP.NE.OR P1, PT, R0.reuse, 0x1, !P6 ;  /* 0x000000010000780c */ /* 0x040fe40007725670 */
[----:B------:R-:W-:-:S11]  /*0280*/  ISETP.NE.OR P0, PT, R0, 0x3, !P6 ;  /* 0x000000030000780c */ /* 0x000fd60007705670 */
[----:B------:R-:W-:Y:S05]  /*0290*/  @P1 BRA `(.L_x_5) ;  /* 0x0000000000201947 */ /* 0x000fea0003800000 */
[----:B------:R-:W3:Y:S02]  /*02a0*/  LDCU.64 UR8, c[0x0][0x348] ;  /* 0x00006900ff0877ac */ /* 0x000ee40008000a00 */
[----:B---3--:R-:W-:Y:S02]  /*02b0*/  UIADD3 UR10, UP1, UPT, UR8, 0x80, URZ ;  /* 0x00000080080a7890 */ /* 0x008fe4000ff3e0ff */
[----:B------:R-:W-:Y:S02]  /*02c0*/  UIADD3 UR8, UP0, UPT, UR8, 0x180, URZ ;  /* 0x0000018008087890 */ /* 0x000fe4000ff1e0ff */
[----:B------:R-:W-:Y:S02]  /*02d0*/  UIADD3.X UR11, UPT, UPT, URZ, UR9, URZ, UP1, !UPT ;  /* 0x00000009ff0b7290 */ /* 0x000fe40008ffe4ff */
[----:B------:R-:W-:-:S07]  /*02e0*/  UIADD3.X UR9, UPT, UPT, URZ, UR9, URZ, UP0, !UPT ;  /* 0x00000009ff097290 */ /* 0x000fce00087fe4ff */
[----:B------:R3:W-:Y:S02]  /*02f0*/  UTMACCTL.PF [UR10] ;  /* 0x000000000a0079b9 */ /* 0x0007e40008040000 */
[----:B------:R3:W-:Y:S02]  /*0300*/  UTMACCTL.PF [UR8] ;  /* 0x00000000080079b9 */ /* 0x0007e40008040000 */
[----:B---3--:R-:W-:Y:S01]  /*0310*/  NOP ;  /* 0x0000000000007918 */ /* 0x008fe20000000000 */
.L_x_5:
[----:B------:R-:W-:Y:S05]  /*0320*/  BSYNC.RECONVERGENT B0 ;  /* 0x0000000000007941 */ /* 0x000fea0003800200 */
.L_x_4:
[----:B------:R-:W-:Y:S04]  /*0330*/  BSSY.RECONVERGENT B0, `(.L_x_6) ;  /* 0x000000a000007945 */ /* 0x000fe80003800200 */
        /* <DEDUP_REMOVED lines=9> */
.L_x_7:
[----:B------:R-:W-:Y:S05]  /*03d0*/  BSYNC.RECONVERGENT B0 ;  /* 0x0000000000007941 */ /* 0x000fea0003800200 */
.L_x_6:
[----:B------:R-:W3:Y:S01]  /*03e0*/  LDCU.64 UR8, c[0x0][0x888] ;  /* 0x00011100ff0877ac */ /* 0x000ee20008000a00 */
[----:B------:R-:W-:Y:S02]  /*03f0*/  UISETP.EQ.U32.AND UP1, UPT, UR6, URZ, UPT ;  /* 0x000000ff0600728c */ /* 0x000fe4000bf22070 */
[----:B------:R-:W-:Y:S02]  /*0400*/  UPLOP3.LUT UP6, UPT, UPT, UPT, UPT, 0x80, 0x8 ;  /* 0x000000000008789c */ /* 0x000fe40003fcf070 */
[----:B---3--:R-:W-:-:S04]  /*0410*/  UISETP.NE.U32.AND UP0, UPT, UR8, URZ, UPT ;  /* 0x000000ff0800728c */ /* 0x008fc8000bf05070 */
[----:B------:R-:W-:-:S04]  /*0420*/  UISETP.NE.AND.EX UP0, UPT, UR9, URZ, UPT, UP0 ;  /* 0x000000ff0900728c */ /* 0x000fc8000bf05300 */
[----:B------:R-:W-:-:S04]  /*0430*/  UISETP.EQ.OR.EX UP2, UPT, UR7, URZ, !UP0, UP1 ;  /* 0x000000ff0700728c */ /* 0x000fc8000c742710 */
[----:B------:R-:W-:-:S05]  /*0440*/  UP2UR UR49, UPR, URZ, 0x4 ;  /* 0x00000004ff317883 */ /* 0x000fca0008000000 */
[----:B------:R-:W-:Y:S07]  /*0450*/  BRA.U !UP2, `(.L_x_8) ;  /* 0x000000010a207547 */ /* 0x000fee000b800000 */
[----:B------:R-:W-:Y:S01]  /*0460*/  UISETP.NE.U32.AND UP2, UPT, UR6, URZ, UPT ;  /* 0x000000ff0600728c */ /* 0x000fe2000bf45070 */
[----:B-----5:R-:W-:Y:S01]  /*0470*/  FSETP.NEU.AND P0, PT, R35, RZ, PT ;  /* 0x000000ff2300720b */ /* 0x020fe20003f0d000 */
[----:B------:R-:W-:Y:S02]  /*0480*/  USEL UR5, URZ, 0xffffffff, UP0 ;  /* 0xffffffffff057887 */ /* 0x000fe40008000000 */
[----:B------:R-:W-:-:S10]  /*0490*/  UISETP.NE.AND.EX UP2, UPT, UR7, URZ, UPT, UP2 ;  /* 0x000000ff0700728c */ /* 0x000fd4000bf45320 */
[----:B------:R-:W-:Y:S01]  /*04a0*/  VOTEU.ANY UP1, P0 ;  /* 0x0000000000ff7886 */ /* 0x000fe20000020100 */
[----:B------:R-:W-:-:S04]  /*04b0*/  @!UP2 USEL UR5, URZ, 0xffffffff, UP1 ;  /* 0xffffffffff05a887 */ /* 0x000fc80008800000 */
[----:B------:R-:W-:-:S04]  /*04c0*/  ULOP3.LUT UR5, UR5, 0x1, URZ, 0xc0, !UPT ;  /* 0x0000000105057892 */ /* 0x000fc8000f8ec0ff */
[----:B------:R-:W-:-:S11]  /*04d0*/  UISETP.NE.U32.AND UP6, UPT, UR5, 0x1, UPT ;  /* 0x000000010500788c */ /* 0x000fd6000bfc5070 */
.L_x_8:
[----:B-12---:R-:W1:Y:S02]  /*04e0*/  SHFL.IDX PT, R2, R74, RZ, 0x1f ;  /* 0x00001fff4a027589 */ /* 0x006e6400000e0000 */
[----:B-1----:R-:W-:-:S13]  /*04f0*/  ISETP.NE.AND P0, PT, R2, RZ, PT ;  /* 0x000000ff0200720c */ /* 0x002fda0003f05270 */
[----:B------:R-:W-:Y:S05]  /*0500*/  @P0 BRA `(.L_x_9) ;  /* 0x0000000000cc0947 */ /* 0x000fea0003800000 */
[----:B------:R-:W-:Y:S01]  /*0510*/  ELECT P0, URZ, PT ;  /* 0x0000000000ff782f */ /* 0x000fe20003800000 */
[----:B------:R-:W-:-:S12]  /*0520*/  BSSY.RECONVERGENT B0, `(.L_x_9) ;  /* 0x0000031000007945 */ /* 0x000fd80003800200 */
[----:B------:R-:W-:Y:S05]  /*0530*/  @!P0 BRA `(.L_x_10) ;  /* 0x0000000000bc8947 */ /* 0x000fea0003800000 */
[----:B------:R-:W1:Y:S01]  /*0540*/  S2UR UR7, SR_CgaCtaId ;  /* 0x00000000000779c3 */ /* 0x000e620000008800 */
[----:B------:R-:W-:Y:S01]  /*0550*/  UMOV UR8, 0x400 ;  /* 0x0000040000087882 */ /* 0x000fe20000000000 */
[----:B------:R-:W-:Y:S01]  /*0560*/  UMOV UR6, 0x1 ;  /* 0x0000000100067882 */ /* 0x000fe20000000000 */
[----:B------:R-:W-:Y:S02]  /*0570*/  UMOV UR5, 0x2 ;  /* 0x0000000200057882 */ /* 0x000fe40000000000 */
[----:B------:R-:W-:-:S04]  /*0580*/  UIADD3 UR10, UPT, UPT, -UR5, 0x100000, URZ ;  /* 0x00100000050a7890 */ /* 0x000fc8000fffe1ff */
[----:B------:R-:W-:Y:S02]  /*0590*/  USHF.L.U32 UR11, UR10, 0xb, URZ ;  /* 0x0000000b0a0b7899 */ /* 0x000fe400080006ff */
[----:B------:R-:W-:Y:S02]  /*05a0*/  USHF.L.U32 UR10, UR10, 0x1, URZ ;  /* 0x000000010a0a7899 */ /* 0x000fe400080006ff */
[----:B-1----:R-:W-:Y:S02]  /*05b0*/  ULEA UR7, UR7, UR8, 0x18 ;  /* 0x0000000807077291 */ /* 0x002fe4000f8ec0ff */
[----:B------:R-:W-:-:S04]  /*05c0*/  UIADD3 UR8, UPT, UPT, -UR6, 0x100000, URZ ;  /* 0x0010000006087890 */ /* 0x000fc8000fffe1ff */
[----:B------:R-:W-:Y:S02]  /*05d0*/  USHF.L.U32 UR9, UR8, 0xb, URZ ;  /* 0x0000000b08097899 */ /* 0x000fe400080006ff */
[----:B------:R-:W-:Y:S01]  /*05e0*/  USHF.L.U32 UR8, UR8, 0x1, URZ ;  /* 0x0000000108087899 */ /* 0x000fe200080006ff */
[----:B------:R-:W1:Y:S11]  /*05f0*/  FENCE.VIEW.ASYNC.S ;  /* 0x00000000000073c6 */ /* 0x000e760000000000 */
[----:B-1----:R1:W2:Y:S01]  /*0600*/  SYNCS.EXCH.64 URZ, [UR7], UR8 ;  /* 0x0000000807ff75b2 */ /* 0x0022a20008000100 */
[----:B------:R1:W3:Y:S01]  /*0610*/  SYNCS.EXCH.64 URZ, [UR7+0x88], UR10 ;  /* 0x0000880a07ff75b2 */ /* 0x0002e20008000100 */
[----:B------:R1:W4:Y:S01]  /*0620*/  SYNCS.EXCH.64 URZ, [UR7+0x8], UR8 ;  /* 0x0000080807ff75b2 */ /* 0x0003220008000100 */
[----:B------:R1:W1:Y:S01]  /*0630*/  SYNCS.EXCH.64 URZ, [UR7+0x90], UR10 ;  /* 0x0000900a07ff75b2 */ /* 0x0002620008000100 */
        /* <DEDUP_REMOVED lines=30> */
[----:B--234-:R-:W-:Y:S01]  /*0820*/  NOP ;  /* 0x0000000000007918 */ /* 0x01cfe20000000000 */
.L_x_10:
[----:B-1----:R-:W-:Y:S05]  /*0830*/  BSYNC.RECONVERGENT B0 ;  /* 0x0000000000007941 */ /* 0x002fea0003800200 */
.L_x_9:
[----:B------:R-:W1:Y:S01]  /*0840*/  SHFL.IDX PT, R2, R74, RZ, 0x1f ;  /* 0x00001fff4a027589 */ /* 0x000e6200000e0000 */
[----:B------:R-:W-:Y:S01]  /*0850*/  NOP ;  /* 0x0000000000007918 */ /* 0x000fe20000000000 */
[----:B-1----:R-:W-:-:S13]  /*0860*/  ISETP.NE.AND P0, PT, R2, 0x1, PT ;  /* 0x000000010200780c */ /* 0x002fda0003f05270 */
[----:B------:R-:W-:Y:S05]  /*0870*/  @P0 BRA `(.L_x_11) ;  /* 0x0000000000580947 */ /* 0x000fea0003800000 */
[----:B------:R-:W1:Y:S01]  /*0880*/  S2UR UR7, SR_CgaCtaId ;  /* 0x00000000000779c3 */ /* 0x000e620000008800 */
[----:B------:R-:W-:Y:S01]  /*0890*/  UMOV UR8, 0x400 ;  /* 0x0000040000087882 */ /* 0x000fe20000000000 */
[----:B------:R-:W-:Y:S01]  /*08a0*/  UMOV UR6, 0x20 ;  /* 0x0000002000067882 */ /* 0x000fe20000000000 */
[----:B------:R-:W-:Y:S01]  /*08b0*/  UMOV UR5, 0x80 ;  /* 0x0000008000057882 */ /* 0x000fe20000000000 */
[----:B------:R-:W-:Y:S01]  /*08c0*/  ELECT P0, URZ, PT ;  /* 0x0000000000ff782f */ /* 0x000fe20003800000 */
        /* <DEDUP_REMOVED lines=8> */
[----:B-1----:R1:W2:Y:S01]  /*0950*/  SYNCS.EXCH.64 URZ, [UR7+0x110], UR8 ;  /* 0x0001100807ff75b2 */ /* 0x0022a20008000100 */
[----:B------:R1:W3:Y:S01]  /*0960*/  SYNCS.EXCH.64 URZ, [UR7+0x130], UR10 ;  /* 0x0001300a07ff75b2 */ /* 0x0002e20008000100 */
[----:B------:R1:W4:Y:S01]  /*0970*/  SYNCS.EXCH.64 URZ, [UR7+0x118], UR8 ;  /* 0x0001180807ff75b2 */ /* 0x0003220008000100 */
[----:B------:R1:W1:Y:S01]  /*0980*/  SYNCS.EXCH.64 URZ, [UR7+0x138], UR10 ;  /* 0x0001380a07ff75b2 */ /* 0x0002620008000100 */
[----:B------:R1:W1:Y:S01]  /*0990*/  SYNCS.EXCH.64 URZ, [UR7+0x120], UR8 ;  /* 0x0001200807ff75b2 */ /* 0x0002620008000100 */
[----:B------:R1:W1:Y:S01]  /*09a0*/  SYNCS.EXCH.64 URZ, [UR7+0x140], UR10 ;  /* 0x0001400a07ff75b2 */ /* 0x0002620008000100 */
[----:B------:R1:W1:Y:S01]  /*09b0*/  SYNCS.EXCH.64 URZ, [UR7+0x128], UR8 ;  /* 0x0001280807ff75b2 */ /* 0x0002620008000100 */
[----:B------:R1:W1:Y:S01]  /*09c0*/  SYNCS.EXCH.64 URZ, [UR7+0x148], UR10 ;  /* 0x0001480a07ff75b2 */ /* 0x0002620008000100 */
[----:B------:R-:W-:Y:S01]  /*09d0*/  NOP ;  /* 0x0000000000007918 */ /* 0x000fe20000000000 */
.L_x_11:
[----:B------:R-:W2:Y:S01]  /*09e0*/  SHFL.IDX PT, R2, R74, RZ, 0x1f ;  /* 0x00001fff4a027589 */ /* 0x000ea200000e0000 */
[----:B------:R-:W-:Y:S01]  /*09f0*/  NOP ;  /* 0x0000000000007918 */ /* 0x000fe20000000000 */
[----:B--2---:R-:W-:-:S13]  /*0a00*/  ISETP.NE.AND P0, PT, R2, 0x3, PT ;  /* 0x000000030200780c */ /* 0x004fda0003f05270 */
[----:B------:R-:W-:Y:S05]  /*0a10*/  @P0 BRA `(.L_x_12) ;  /* 0x0000000000300947 */ /* 0x000fea0003800000 */
[----:B------:R-:W2:Y:S01]  /*0a20*/  S2UR UR6, SR_CgaCtaId ;  /* 0x00000000000679c3 */ /* 0x000ea20000008800 */
[----:B-1----:R-:W-:Y:S01]  /*0a30*/  UMOV UR7, 0x400 ;  /* 0x0000040000077882 */ /* 0x002fe20000000000 */
[----:B------:R-:W-:Y:S01]  /*0a40*/  UMOV UR5, 0x20 ;  /* 0x0000002000057882 */ /* 0x000fe20000000000 */
[----:B------:R-:W-:Y:S01]  /*0a50*/  ELECT P0, URZ, PT ;  /* 0x0000000000ff782f */ /* 0x000fe20003800000 */
[----:B------:R-:W-:-:S04]  /*0a60*/  UIADD3 UR8, UPT, UPT, -UR5, 0x100000, URZ ;  /* 0x0010000005087890 */ /* 0x000fc8000fffe1ff */
[----:B------:R-:W-:Y:S02]  /*0a70*/  USHF.L.U32 UR9, UR8, 0xb, URZ ;  /* 0x0000000b08097899 */ /* 0x000fe400080006ff */
[----:B------:R-:W-:Y:S02]  /*0a80*/  USHF.L.U32 UR8, UR8, 0x1, URZ ;  /* 0x0000000108087899 */ /* 0x000fe400080006ff */
[----:B--2---:R-:W-:Y:S01]  /*0a90*/  ULEA UR6, UR6, UR7, 0x18 ;  /* 0x0000000706067291 */ /* 0x004fe2000f8ec0ff */
[----:B------:R-:W1:Y:S11]  /*0aa0*/  FENCE.VIEW.ASYNC.S ;  /* 0x00000000000073c6 */ /* 0x000e760000000000 */
[----:B-1----:R2:W1:Y:S01]  /*0ab0*/  SYNCS.EXCH.64 URZ, [UR6+0x150], UR8 ;  /* 0x0001500806ff75b2 */ /* 0x0024620008000100 */
[----:B------:R2:W1:Y:S02]  /*0ac0*/  SYNCS.EXCH.64 URZ, [UR6+0x158], UR8 ;  /* 0x0001580806ff75b2 */ /* 0x0004640008000100 */
[----:B--2---:R-:W-:Y:S01]  /*0ad0*/  NOP ;  /* 0x0000000000007918 */ /* 0x004fe20000000000 */
.L_x_12:
[----:B------:R-:W2:Y:S01]  /*0ae0*/  SHFL.IDX PT, R2, R74, RZ, 0x1f ;  /* 0x00001fff4a027589 */ /* 0x000ea200000e0000 */
[----:B------:R-:W-:Y:S01]  /*0af0*/  NOP ;  /* 0x0000000000007918 */ /* 0x000fe20000000000 */
[----:B--2---:R-:W-:-:S13]  /*0b00*/  ISETP.NE.AND P0, PT, R2, 0x4, PT ;  /* 0x000000040200780c */ /* 0x004fda0003f05270 */
[----:B------:R-:W-:Y:S05]  /*0b10*/  @P0 BRA `(.L_x_13) ;  /* 0x0000000000440947 */ /* 0x000fea0003800000 */
[----:B------:R-:W2:Y:S01]  /*0b20*/  S2UR UR6, SR_CgaCtaId ;  /* 0x00000000000679c3 */ /* 0x000ea20000008800 */
[----:B-1----:R-:W-:Y:S01]  /*0b30*/  UMOV UR8, 0x1e0 ;  /* 0x000001e000087882 */ /* 0x002fe20000000000 */
[----:B------:R-:W-:Y:S01]  /*0b40*/  UMOV UR7, 0x400 ;  /* 0x0000040000077882 */ /* 0x000fe20000000000 */
[----:B------:R-:W-:Y:S01]  /*0b50*/  USEL UR8, UR8, 0x1a0, UP6 ;  /* 0x000001a008087887 */ /* 0x000fe2000b000000 */
[----:B------:R-:W-:Y:S01]  /*0b60*/  UMOV UR5, 0x1 ;  /* 0x0000000100057882 */ /* 0x000fe20000000000 */
[----:B------:R-:W-:Y:S01]  /*0b70*/  ELECT P0, URZ, PT ;  /* 0x0000000000ff782f */ /* 0x000fe20003800000 */
[----:B------:R-:W-:-:S04]  /*0b80*/  UIADD3 UR10, UPT, UPT, -UR5, 0x100000, URZ ;  /* 0x00100000050a7890 */ /* 0x000fc8000fffe1ff */
[----:B------:R-:W-:Y:S02]  /*0b90*/  USHF.L.U32 UR11, UR10, 0xb, URZ ;  /* 0x0000000b0a0b7899 */ /* 0x000fe400080006ff */
[----:B------:R-:W-:Y:S02]  /*0ba0*/  USHF.L.U32 UR10, UR10, 0x1, URZ ;  /* 0x000000010a0a7899 */ /* 0x000fe400080006ff */
        /* <DEDUP_REMOVED lines=8> */
.L_x_13:
[----:B------:R-:W2:Y:S01]  /*0c30*/  SHFL.IDX PT, R2, R74, RZ, 0x1f ;  /* 0x00001fff4a027589 */ /* 0x000ea200000e0000 */
[----:B------:R-:W1:Y:S01]  /*0c40*/  S2UR UR48, SR_CgaCtaId ;  /* 0x00000000003079c3 */ /* 0x000e620000008800 */
[----:B------:R-:W-:Y:S01]  /*0c50*/  NOP ;  /* 0x0000000000007918 */ /* 0x000fe20000000000 */
[----:B--2---:R-:W-:-:S13]  /*0c60*/  ISETP.NE.AND P0, PT, R2, 0x5, PT ;  /* 0x000000050200780c */ /* 0x004fda0003f05270 */
[----:B-1----:R-:W-:Y:S05]  /*0c70*/  @P0 BRA `(.L_x_14) ;  /* 0x0000000000440947 */ /* 0x002fea0003800000 */
[----:B------:R-:W-:Y:S01]  /*0c80*/  UMOV UR7, 0x400 ;  /* 0x0000040000077882 */ /* 0x000fe20000000000 */
[----:B------:R-:W-:Y:S01]  /*0c90*/  UMOV UR6, 0x1 ;  /* 0x0000000100067882 */ /* 0x000fe20000000000 */
[----:B------:R-:W-:Y:S01]  /*0ca0*/  UMOV UR5, 0x80 ;  /* 0x0000008000057882 */ /* 0x000fe20000000000 */
[----:B------:R-:W-:Y:S02]  /*0cb0*/  ULEA UR7, UR48, UR7, 0x18 ;  /* 0x0000000730077291 */ /* 0x000fe4000f8ec0ff */
[----:B------:R-:W-:-:S04]  /*0cc0*/  UIADD3 UR8, UPT, UPT, -UR6, 0x100000, URZ ;  /* 0x0010000006087890 */ /* 0x000fc8000fffe1ff */
[----:B------:R-:W-:Y:S02]  /*0cd0*/  USHF.L.U32 UR9, UR8, 0xb, URZ ;  /* 0x0000000b08097899 */ /* 0x000fe400080006ff */
[----:B------:R-:W-:Y:S02]  /*0ce0*/  USHF.L.U32 UR8, UR8, 0x1, URZ ;  /* 0x0000000108087899 */ /* 0x000fe400080006ff */
[----:B------:R-:W-:-:S04]  /*0cf0*/  UIADD3 UR10, UPT, UPT, -UR5, 0x100000, URZ ;  /* 0x00100000050a7890 */ /* 0x000fc8000fffe1ff */
[----:B------:R-:W-:Y:S02]  /*0d00*/  USHF.L.U32 UR11, UR10, 0xb, URZ ;  /* 0x0000000b0a0b7899 */ /* 0x000fe400080006ff */
[----:B------:R-:W-:Y:S01]  /*0d10*/  USHF.L.U32 UR10, UR10, 0x1, URZ ;  /* 0x000000010a0a7899 */ /* 0x000fe200080006ff */
[----:B------:R-:W-:Y:S01]  /*0d20*/  ELECT P0, URZ, PT ;  /* 0x0000000000ff782f */ /* 0x000fe20003800000 */
[----:B------:R-:W1:Y:S02]  /*0d30*/  FENCE.VIEW.ASYNC.S ;  /* 0x00000000000073c6 */ /* 0x000e640000000000 */
[----:B-1----:R1:W2:Y:S08]  /*0d40*/  SYNCS.EXCH.64 URZ, [UR7+0x170], UR8 ;  /* 0x0001700807ff75b2 */ /* 0x0022b00008000100 */
[----:B------:R1:W1:Y:S01]  /*0d50*/  SYNCS.EXCH.64 URZ, [UR7+0x180], UR10 ;  /* 0x0001800a07ff75b2 */ /* 0x0002620008000100 */
[----:B------:R1:W1:Y:S01]  /*0d60*/  SYNCS.EXCH.64 URZ, [UR7+0x178], UR8 ;  /* 0x0001780807ff75b2 */ /* 0x0002620008000100 */
[----:B------:R1:W1:Y:S01]  /*0d70*/  SYNCS.EXCH.64 URZ, [UR7+0x188], UR10 ;  /* 0x0001880a07ff75b2 */ /* 0x0002620008000100 */
[----:B------:R-:W-:Y:S01]  /*0d80*/  NOP ;  /* 0x0000000000007918 */ /* 0x000fe20000000000 */
.L_x_14:
[----:B------:R-:W3:Y:S01]  /*0d90*/  LDCU UR5, c[0x0][0x36c] ;  /* 0x00006d80ff0577ac */ /* 0x000ee20008000800 */
[----:B------:R-:W-:Y:S01]  /*0da0*/  ISETP.NE.OR P6, PT, R0, 0x2, !P6 ;  /* 0x000000020000780c */ /* 0x000fe200077c5670 */
[----:B------:R-:W-:Y:S01]  /*0db0*/  NOP ;  /* 0x0000000000007918 */ /* 0x000fe20000000000 */
[----:B------:R-:W-:Y:S01]  /*0dc0*/  LOP3.LUT R8, R73, 0x1f, RZ, 0xc0, !PT ;  /* 0x0000001f49087812 */ /* 0x000fe200078ec0ff */
[----:B------:R-:W-:Y:S02]  /*0dd0*/  UISETP.NE.AND UP5, UPT, UR4, 0x2, UPT ;  /* 0x000000020400788c */ /* 0x000fe4000bfa5270 */
[----:B------:R-:W-:Y:S02]  /*0de0*/  UISETP.NE.AND UP4, UPT, UR4, URZ, UPT ;  /* 0x000000ff0400728c */ /* 0x000fe4000bf85270 */
[----:B---3--:R-:W-:-:S09]  /*0df0*/  UISETP.EQ.U32.AND UP1, UPT, UR5, 0x1, UPT ;  /* 0x000000010500788c */ /* 0x008fd2000bf22070 */
[----:B------:R-:W-:Y:S05]  /*0e00*/  BRA.U !UP1, `(.L_x_15) ;  /* 0x0000000109087547 */ /* 0x000fea000b800000 */
[----:B-12-4-:R-:W-:Y:S01]  /*0e10*/  UCGABAR_ARV ;  /* 0x00000000000079c7 */ /* 0x016fe20008000000 */
[----:B------:R-:W-:Y:S05]  /*0e20*/  BRA `(.L_x_16) ;  /* 0x0000000000047947 */ /* 0x000fea0003800000 */
.L_x_15:
[----:B-12-4-:R-:W-:Y:S01]  /*0e30*/  NOP ;  /* 0x0000000000007918 */ /* 0x016fe20000000000 */
.L_x_16:
[----:B------:R-:W1:Y:S01]  /*0e40*/  S2R R19, SR_CTAID.Y ;  /* 0x0000000000137919 */ /* 0x000e620000002600 */
[----:B------:R-:W2:Y:S01]  /*0e50*/  S2UR UR6, SR_CTAID.X ;  /* 0x00000000000679c3 */ /* 0x000ea20000002500 */
[----:B------:R-:W-:-:S05]  /*0e60*/  CS2R.32 R64, SR_CgaSize ;  /* 0x0000000000407805 */ /* 0x000fca0000008a00 */
[----:B------:R-:W-:-:S05]  /*0e70*/  IMAD R64, R64, -0xa0, RZ ;  /* 0xffffff6040407824 */ /* 0x000fca00078e02ff */
[----:B------:R-:W-:-:S14]  /*0e80*/  R2UR UR7, R64 ;  /* 0x00000000400772ca */ /* 0x000fdc00000e0000 */
[----:B------:R-:W3:Y:S01]  /*0e90*/  LDCU UR7, c[0x0][UR7+0x2b0] ;  /* 0x00005600070777ac */ /* 0x000ee20008000800 */
[----:B------:R-:W-:-:S05]  /*0ea0*/  CS2R.32 R64, SR_CgaSize ;  /* 0x0000000000407805 */ /* 0x000fca0000008a00 */
[----:B------:R-:W-:-:S05]  /*0eb0*/  IMAD R64, R64, -0xa0, RZ ;  /* 0xffffff6040407824 */ /* 0x000fca00078e02ff */
[----:B------:R-:W-:-:S14]  /*0ec0*/  R2UR UR5, R64 ;  /* 0x00000000400572ca */ /* 0x000fdc00000e0000 */
[----:B------:R-:W4:Y:S01]  /*0ed0*/  LDCU UR5, c[0x0][UR5+0x2b4] ;  /* 0x00005680050577ac */ /* 0x000f220008000800 */
[----:B------:R-:W-:-:S05]  /*0ee0*/  CS2R.32 R0, SR_CgaSize ;  /* 0x0000000000007805 */ /* 0x000fca0000008a00 */
[----:B------:R-:W-:-:S06]  /*0ef0*/  IMAD R0, R0, -0xa0, RZ ;  /* 0xffffff6000007824 */ /* 0x000fcc00078e02ff */
[----:B------:R-:W4:Y:S01]  /*0f00*/  LDC R0, c[0x0][R0+0x2a4] ;  /* 0x0000a90000007b82 */ /* 0x000f220000000800 */
[----:B------:R-:W-:Y:S02]  /*0f10*/  USHF.L.U32 UR34, UR48, 0xa, URZ ;  /* 0x0000000a30227899 */ /* 0x000fe400080006ff */
[----:B------:R-:W-:Y:S02]  /*0f20*/  USHF.L.U32 UR30, UR48, 0x4, URZ ;  /* 0x00000004301e7899 */ /* 0x000fe400080006ff */
[----:B------:R-:W-:Y:S02]  /*0f30*/  ULOP3.LUT UR34, UR34, 0x400, URZ, 0xc0, !UPT ;  /* 0x0000040022227892 */ /* 0x000fe4000f8ec0ff */
[----:B------:R-:W-:Y:S01]  /*0f40*/  ULOP3.LUT UR30, UR30, 0x10, URZ, 0xc0, !UPT ;  /* 0x000000101e1e7892 */ /* 0x000fe2000f8ec0ff */
[----:B------:R-:W4:Y:S01]  /*0f50*/  LDC R11, c[0x0][0xb24] ;  /* 0x0002c900ff0b7b82 */ /* 0x000f220000000800 */
[----:B------:R-:W-:Y:S01]  /*0f60*/  UISETP.NE.AND UP2, UPT, UR4, 0x2, UPT ;  /* 0x000000020400788c */ /* 0x000fe2000bf45270 */
[----:B--2---:R-:W-:-:S02]  /*0f70*/  I2FP.F32.U32 R64, UR6 ;  /* 0x0000000600407c45 */ /* 0x004fc40008201000 */
[----:B------:R-:W-:-:S05]  /*0f80*/  CS2R.32 R3, SR_CgaSize ;  /* 0x0000000000037805 */ /* 0x000fca0000008a00 */
[----:B------:R-:W-:-:S06]  /*0f90*/  IMAD R3, R3, -0xa0, RZ ;  /* 0xffffff6003037824 */ /* 0x000fcc00078e02ff */
[----:B------:R-:W2:Y:S01]  /*0fa0*/  LDC R3, c[0x0][R3+0x2a0] ;  /* 0x0000a80003037b82 */ /* 0x000ea20000000800 */
[----:B------:R-:W-:Y:S01]  /*0fb0*/  MOV R21, UR6 ;  /* 0x0000000600157c02 */ /* 0x000fe20008000f00 */
[----:B---3--:R-:W-:Y:S01]  /*0fc0*/  FMUL R64, R64, UR7 ;  /* 0x0000000740407c20 */ /* 0x008fe20008400000 */
[----:B-1----:R-:W-:-:S05]  /*0fd0*/  I2FP.F32.U32 R2, R19 ;  /* 0x0000001300027245 */ /* 0x002fca0000201000 */
[----:B------:R-:W1:Y:S01]  /*0fe0*/  S2UR UR45, SR_CTAID.Z ;  /* 0x00000000002d79c3 */ /* 0x000e620000002700 */
[----:B------:R-:W3:Y:S01]  /*0ff0*/  F2I.U32.TRUNC.NTZ R64, R64 ;  /* 0x0000004000407305 */ /* 0x000ee2000020f000 */
[----:B----4-:R-:W-:Y:S01]  /*1000*/  FMUL R2, R2, UR5 ;  /* 0x0000000502027c20 */ /* 0x010fe20008400000 */
[----:B------:R-:W4:Y:S01]  /*1010*/  LDCU UR5, c[0x0][0xb30] ;  /* 0x00016600ff0577ac */ /* 0x000f220008000800 */
[----:B------:R-:W-:-:S04]  /*1020*/  ISETP.GE.AND P0, PT, R11, 0x1, PT ;  /* 0x000000010b00780c */ /* 0x000fc80003f06270 */
[----:B------:R-:W1:Y:S01]  /*1030*/  LDC R26, c[0x0][0xb24] ;  /* 0x0002c900ff1a7b82 */ /* 0x000e620000000800 */
[----:B------:R-:W4:Y:S01]  /*1040*/  F2I.U32.TRUNC.NTZ R58, R2 ;  /* 0x00000002003a7305 */ /* 0x000f22000020f000 */
[----:B---3--:R-:W-:-:S05]  /*1050*/  IADD3 R64, PT, PT, -R64, RZ, RZ ;  /* 0x000000ff40407210 */ /* 0x008fca0007ffe1ff */
[----:B--2---:R-:W-:Y:S01]  /*1060*/  IMAD R64, R3, R64, UR6 ;  /* 0x0000000603407e24 */ /* 0x004fe2000f8e0240 */
[----:B----4-:R-:W-:-:S05]  /*1070*/  IADD3 R58, PT, PT, -R58, RZ, RZ ;  /* 0x000000ff3a3a7210 */ /* 0x010fca0007ffe1ff */
[----:B------:R-:W-:Y:S01]  /*1080*/  IMAD R58, R0, R58, R19 ;  /* 0x0000003a003a7224 */ /* 0x000fe200078e0213 */
[----:B------:R-:W-:Y:S01]  /*1090*/  PRMT R0, RZ, 0x7610, R0 ;  /* 0x00007610ff007816 */ /* 0x000fe20000000000 */
[----:B------:R-:W-:Y:S06]  /*10a0*/  BRA.U UP4, `(.L_x_17) ;  /* 0x0000000104207547 */ /* 0x000fec000b800000 */
[C---:B------:R-:W-:Y:S02]  /*10b0*/  ISETP.NE.AND P3, PT, R58.reuse, RZ, PT ;  /* 0x000000ff3a00720c */ /* 0x040fe40003f65270 */
[----:B------:R-:W-:Y:S02]  /*10c0*/  ISETP.NE.AND P1, PT, R58, RZ, PT ;  /* 0x000000ff3a00720c */ /* 0x000fe40003f25270 */
[C---:B------:R-:W-:Y:S02]  /*10d0*/  ISETP.NE.AND P2, PT, R64.reuse, 0x1, PT ;  /* 0x000000014000780c */ /* 0x040fe40003f45270 */
[----:B------:R-:W-:Y:S02]  /*10e0*/  SEL R0, RZ, 0x2, P3 ;  /* 0x00000002ff007807 */ /* 0x000fe40001800000 */
[----:B------:R-:W-:Y:S02]  /*10f0*/  ISETP.EQ.OR P1, PT, R64, RZ, !P1 ;  /* 0x000000ff4000720c */ /* 0x000fe40004f22670 */
[----:B------:R-:W-:-:S02]  /*1100*/  SEL R0, R0, 0x2, P2 ;  /* 0x0000000200007807 */ /* 0x000fc40001000000 */
[----:B------:R-:W-:-:S05]  /*1110*/  SEL R3, RZ, 0x1, !P1 ;  /* 0x00000001ff037807 */ /* 0x000fca0004800000 */
[----:B------:R-:W-:Y:S02]  /*1120*/  IMAD.IADD R0, R3, 0x1, R0 ;  /* 0x0000000103007824 */ /* 0x000fe400078e0200 */
.L_x_17:
[----:B------:R-:W-:Y:S05]  /*1130*/  @!P0 BRA `(.L_x_18) ;  /* 0x0000000000b88947 */ /* 0x000fea0003800000 */
[----:B------:R-:W2:Y:S01]  /*1140*/  LDC.64 R4, c[0x0][0xb18] ;  /* 0x0002c600ff047b82 */ /* 0x000ea20000000a00 */
[----:B------:R-:W-:-:S07]  /*1150*/  ISETP.NE.AND P0, PT, R11, 0x1, PT ;  /* 0x000000010b00780c */ /* 0x000fce0003f05270 */
[----:B------:R-:W3:Y:S08]  /*1160*/  LDC R10, c[0x0][0xb0c] ;  /* 0x0002c300ff0a7b82 */ /* 0x000ef00000000800 */
[----:B------:R-:W4:Y:S08]  /*1170*/  LDC R13, c[0x0][0x370] ;  /* 0x0000dc00ff0d7b82 */ /* 0x000f300000000800 */
[----:B------:R-:W1:Y:S01]  /*1180*/  LDC R12, c[0x0][0x374] ;  /* 0x0000dd00ff0c7b82 */ /* 0x000e620000000800 */
[----:B--2---:R-:W-:-:S07]  /*1190*/  ISETP.NE.AND P1, PT, R4, 0x1, PT ;  /* 0x000000010400780c */ /* 0x004fce0003f25270 */
[----:B------:R-:W4:Y:S01]  /*11a0*/  LDC.64 R6, c[0x0][0xb10] ;  /* 0x0002c400ff067b82 */ /* 0x000f220000000a00 */
[----:B---3--:R-:W-:-:S07]  /*11b0*/  ISETP.NE.AND P2, PT, R10, 0x1, PT ;  /* 0x000000010a00780c */ /* 0x008fce0003f45270 */
[----:B------:R-:W2:Y:S08]  /*11c0*/  LDC R9, c[0x0][0xb20] ;  /* 0x0002c800ff097b82 */ /* 0x000eb00000000800 */
[----:B------:R-:W3:Y:S01]  /*11d0*/  LDC.64 R2, c[0x0][0xb28] ;  /* 0x0002ca00ff027b82 */ /* 0x000ee20000000a00 */
[----:B-1----:R-:W-:-:S04]  /*11e0*/  IMAD.HI.U32 R14, R12, R5, RZ ;  /* 0x000000050c0e7227 */ /* 0x002fc800078e00ff */
[----:B----4-:R-:W-:-:S04]  /*11f0*/  IMAD.HI.U32 R16, R13, R6, RZ ;  /* 0x000000060d107227 */ /* 0x010fc800078e00ff */
[----:B------:R-:W-:Y:S01]  /*1200*/  IMAD.HI.U32 R18, R21, R6, RZ ;  /* 0x0000000615127227 */ /* 0x000fe200078e00ff */
[----:B------:R-:W-:Y:S02]  /*1210*/  @P2 SHF.R.U32.HI R13, RZ, R7, R16 ;  /* 0x00000007ff0d2219 */ /* 0x000fe40000011610 */
[----:B--2---:R-:W-:Y:S01]  /*1220*/  @P1 SHF.R.U32.HI R12, RZ, R9, R14 ;  /* 0x00000009ff0c1219 */ /* 0x004fe2000001160e */
[----:B------:R-:W-:Y:S01]  /*1230*/  IMAD.HI.U32 R16, R19, R5, RZ ;  /* 0x0000000513107227 */ /* 0x000fe200078e00ff */
[----:B------:R-:W-:-:S04]  /*1240*/  SHF.R.U32.HI R18, RZ, R7, R18 ;  /* 0x00000007ff127219 */ /* 0x000fc80000011612 */
[----:B------:R-:W-:Y:S01]  /*1250*/  SHF.R.U32.HI R16, RZ, R9, R16 ;  /* 0x00000009ff107219 */ /* 0x000fe20000011610 */
[----:B---3--:R-:W-:Y:S01]  /*1260*/  IMAD.HI.U32 R14, R12, R2, RZ ;  /* 0x000000020c0e7227 */ /* 0x008fe200078e00ff */
[----:B------:R-:W-:Y:S02]  /*1270*/  SEL R7, R21, R18, !P2 ;  /* 0x0000001215077207 */ /* 0x000fe40005000000 */
[----:B------:R-:W-:Y:S01]  /*1280*/  SEL R5, R19, R16, !P1 ;  /* 0x0000001013057207 */ /* 0x000fe20004800000 */
[----:B------:R-:W-:Y:S01]  /*1290*/  IMAD.HI.U32 R6, R13, R2, RZ ;  /* 0x000000020d067227 */ /* 0x000fe200078e00ff */
[-C--:B------:R-:W-:Y:S02]  /*12a0*/  @P0 SHF.R.U32.HI R12, RZ, R3.reuse, R14 ;  /* 0x00000003ff0c0219 */ /* 0x080fe4000001160e */
[----:B------:R-:W-:Y:S02]  /*12b0*/  IADD3 R9, PT, PT, -R5, RZ, RZ ;  /* 0x000000ff05097210 */ /* 0x000fe40007ffe1ff */
[----:B------:R-:W-:Y:S01]  /*12c0*/  @P0 SHF.R.U32.HI R13, RZ, R3, R6 ;  /* 0x00000003ff0d0219 */ /* 0x000fe20000011606 */
[----:B------:R-:W-:-:S02]  /*12d0*/  IMAD R12, R12, R11, RZ ;  /* 0x0000000b0c0c7224 */ /* 0x000fc400078e02ff */
[----:B------:R-:W-:Y:S02]  /*12e0*/  IMAD R9, R4, R9, R19 ;  /* 0x0000000904097224 */ /* 0x000fe400078e0213 */
[----:B------:R-:W-:Y:S01]  /*12f0*/  IMAD R6, R13, R11, RZ ;  /* 0x0000000b0d067224 */ /* 0x000fe200078e02ff */
[----:B------:R-:W-:-:S04]  /*1300*/  ISETP.GE.AND P1, PT, R5, R12, PT ;  /* 0x0000000c0500720c */ /* 0x000fc80003f26270 */
[----:B------:R-:W-:Y:S01]  /*1310*/  ISETP.GE.OR P1, PT, R7, R6, P1 ;  /* 0x000000060700720c */ /* 0x000fe20000f26670 */
[----:B------:R-:W-:-:S05]  /*1320*/  IMAD.HI.U32 R6, R5, R2, RZ ;  /* 0x0000000205067227 */ /* 0x000fca00078e00ff */
[----:B------:R-:W-:-:S04]  /*1330*/  SHF.R.U32.HI R6, RZ, R3, R6 ;  /* 0x00000003ff067219 */ /* 0x000fc80000011606 */
[----:B------:R-:W-:-:S03]  /*1340*/  SEL R6, R5, R6, !P0 ;  /* 0x0000000605067207 */ /* 0x000fc60004000000 */
[----:B------:R-:W-:Y:S01]  /*1350*/  @!P1 IMAD.HI.U32 R12, R7, R2, RZ ;  /* 0x00000002070c9227 */ /* 0x000fe200078e00ff */
[----:B------:R-:W-:-:S04]  /*1360*/  IADD3 R2, PT, PT, -R6, RZ, RZ ;  /* 0x000000ff06027210 */ /* 0x000fc80007ffe1ff */
[----:B------:R-:W-:Y:S01]  /*1370*/  @!P1 SHF.R.U32.HI R12, RZ, R3, R12 ;  /* 0x00000003ff0c9219 */ /* 0x000fe2000001160c */
[----:B------:R-:W-:-:S03]  /*1380*/  IMAD R2, R11, R2, R5 ;  /* 0x000000020b027224 */ /* 0x000fc600078e0205 */
[----:B------:R-:W-:-:S05]  /*1390*/  @!P1 SEL R3, R7, R12, !P0 ;  /* 0x0000000c07039207 */ /* 0x000fca0004000000 */
[--C-:B------:R-:W-:Y:S02]  /*13a0*/  @!P1 IMAD.IADD R6, R6, 0x1, -R3.reuse ;  /* 0x0000000106069824 */ /* 0x100fe400078e0a03 */
[----:B------:R-:W-:Y:S01]  /*13b0*/  @!P1 IMAD R3, R2, R13, R3 ;  /* 0x0000000d02039224 */ /* 0x000fe200078e0203 */
[----:B------:R-:W-:Y:S01]  /*13c0*/  IADD3 R2, PT, PT, -R7, RZ, RZ ;  /* 0x000000ff07027210 */ /* 0x000fe20007ffe1ff */
[----:B------:R-:W-:Y:S02]  /*13d0*/  @!P1 IMAD R5, R6, R11, R7 ;  /* 0x0000000b06059224 */ /* 0x000fe400078e0207 */
[----:B------:R-:W-:Y:S02]  /*13e0*/  @!P1 IMAD.MOV.U32 R7, RZ, RZ, R3 ;  /* 0x000000ffff079224 */ /* 0x000fe400078e0003 */
[----:B------:R-:W-:Y:S02]  /*13f0*/  IMAD R2, R10, R2, R21 ;  /* 0x000000020a027224 */ /* 0x000fe400078e0215 */
[----:B------:R-:W-:-:S02]  /*1400*/  IMAD R19, R5, R4, R9 ;  /* 0x0000000405137224 */ /* 0x000fc400078e0209 */
[----:B------:R-:W-:Y:S02]  /*1410*/  IMAD R21, R7, R10, R2 ;  /* 0x0000000a07157224 */ /* 0x000fe400078e0202 */
.L_x_18:
[----:B------:R-:W-:-:S09]  /*1420*/  UISETP.NE.AND UP3, UPT, UR5, 0x1, UPT ;  /* 0x000000010500788c */ /* 0x000fd2000bf65270 */
[----:B------:R-:W-:Y:S05]  /*1430*/  BRA.U UP3, `(.L_x_19) ;  /* 0x0000000103407547 */ /* 0x000fea000b800000 */
[----:B------:R-:W2:Y:S08]  /*1440*/  LDC.64 R4, c[0x0][0xb10] ;  /* 0x0002c400ff047b82 */ /* 0x000eb00000000a00 */
[----:B------:R-:W3:Y:S08]  /*1450*/  LDC.64 R2, c[0x0][0xb18] ;  /* 0x0002c600ff027b82 */ /* 0x000ef00000000a00 */
[----:B------:R-:W4:Y:S08]  /*1460*/  LDC R6, c[0x0][0xb20] ;  /* 0x0002c800ff067b82 */ /* 0x000f300000000800 */
[----:B------:R-:W1:Y:S01]  /*1470*/  LDC R10, c[0x0][0xb0c] ;  /* 0x0002c300ff0a7b82 */ /* 0x000e620000000800 */
[----:B--2---:R-:W-:-:S05]  /*1480*/  IMAD.HI.U32 R4, R21, R4, RZ ;  /* 0x0000000415047227 */ /* 0x004fca00078e00ff */
[----:B------:R-:W-:Y:S01]  /*1490*/  SHF.R.U32.HI R4, RZ, R5, R4 ;  /* 0x00000005ff047219 */ /* 0x000fe20000011604 */
[----:B---3--:R-:W-:Y:S01]  /*14a0*/  IMAD.HI.U32 R3, R19, R3, RZ ;  /* 0x0000000313037227 */ /* 0x008fe200078e00ff */
[----:B------:R-:W-:-:S04]  /*14b0*/  ISETP.NE.AND P0, PT, R2, 0x1, PT ;  /* 0x000000010200780c */ /* 0x000fc80003f05270 */
[----:B----4-:R-:W-:-:S04]  /*14c0*/  SHF.R.U32.HI R6, RZ, R6, R3 ;  /* 0x00000006ff067219 */ /* 0x010fc80000011603 */
[----:B------:R-:W-:Y:S02]  /*14d0*/  SEL R3, R19, R6, !P0 ;  /* 0x0000000613037207 */ /* 0x000fe40004000000 */
[----:B-1----:R-:W-:-:S04]  /*14e0*/  ISETP.NE.AND P1, PT, R10, 0x1, PT ;  /* 0x000000010a00780c */ /* 0x002fc80003f25270 */
[----:B------:R-:W-:-:S05]  /*14f0*/  SEL R4, R21, R4, !P1 ;  /* 0x0000000415047207 */ /* 0x000fca0004800000 */
[----:B------:R-:W-:Y:S02]  /*1500*/  IMAD.IADD R5, R3, 0x1, -R4 ;  /* 0x0000000103057824 */ /* 0x000fe400078e0a04 */
[----:B------:R-:W-:Y:S02]  /*1510*/  IMAD.IADD R3, R4, 0x1, -R3 ;  /* 0x0000000104037824 */ /* 0x000fe400078e0a03 */
[----:B------:R-:W-:Y:S02]  /*1520*/  IMAD R21, R5, R10, R21 ;  /* 0x0000000a05157224 */ /* 0x000fe400078e0215 */
[----:B------:R-:W-:Y:S02]  /*1530*/  IMAD R19, R3, R2, R19 ;  /* 0x0000000203137224 */ /* 0x000fe400078e0213 */
.L_x_19:
[----:B------:R-:W-:Y:S05]  /*1540*/  BRA.U !UP1, `(.L_x_20) ;  /* 0x00000001090c7547 */ /* 0x000fea000b800000 */
[----:B------:R-:W-:Y:S01]  /*1550*/  UCGABAR_WAIT ;  /* 0x0000000000007dc7 */ /* 0x000fe20008000000 */
[----:B------:R-:W-:Y:S01]  /*1560*/  CCTL.IVALL ;  /* 0x00000000ff00798f */ /* 0x000fe20002000000 */
[----:B------:R-:W-:Y:S05]  /*1570*/  BRA `(.L_x_21) ;  /* 0x0000000000047947 */ /* 0x000fea0003800000 */
.L_x_20:
[----:B------:R-:W-:Y:S06]  /*1580*/  BAR.SYNC.DEFER_BLOCKING 0x0 ;  /* 0x0000000000007b1d */ /* 0x000fec0000010000 */
.L_x_21:
[----:B------:R-:W-:Y:S05]  /*1590*/  BRA.U UP2, `(.L_x_22) ;  /* 0x0000002102207547 */ /* 0x000fea000b800000 */
[----:B------:R-:W2:Y:S01]  /*15a0*/  LDCU UR48, c[0x0][0x390] ;  /* 0x00007200ff3077ac */ /* 0x000ea20008000800 */
[----:B------:R-:W3:Y:S01]  /*15b0*/  LDC R2, c[0x0][0x5c0] ;  /* 0x00017000ff027b82 */ /* 0x000ee20000000800 */
[----:B------:R-:W-:Y:S01]  /*15c0*/  PLOP3.LUT P4, PT, PT, PT, UP6, 0x80, 0x8 ;  /* 0x000000000008781c */ /* 0x000fe20003f8f068 */
[----:B------:R-:W-:Y:S01]  /*15d0*/  IMAD.MOV.U32 R10, RZ, RZ, 0x1 ;  /* 0x00000001ff0a7424 */ /* 0x000fe200078e00ff */
[----:B------:R-:W-:Y:S01]  /*15e0*/  UISETP.NE.AND UP0, UPT, UR4, URZ, UPT ;  /* 0x000000ff0400728c */ /* 0x000fe2000bf05270 */
[----:B------:R-:W-:Y:S01]  /*15f0*/  ISETP.EQ.OR P5, PT, R8, RZ, P6 ;  /* 0x000000ff0800720c */ /* 0x000fe200037a2670 */
[----:B-1----:R-:W-:Y:S01]  /*1600*/  USEL UR45, URZ, 0x1, UP5 ;  /* 0x00000001ff2d7887 */ /* 0x002fe2000a800000 */
[----:B------:R-:W-:Y:S01]  /*1610*/  PLOP3.LUT P4, PT, P4, PT, PT, 0x8, 0x80 ;  /* 0x000000000080781c */ /* 0x000fe2000278e170 */
[----:B------:R-:W-:Y:S01]  /*1620*/  IMAD.MOV.U32 R8, RZ, RZ, RZ ;  /* 0x000000ffff087224 */ /* 0x000fe200078e00ff */
[----:B------:R-:W1:Y:S01]  /*1630*/  LDC R9, c[0x0][0x370] ;  /* 0x0000dc00ff097b82 */ /* 0x000e620000000800 */
[----:B------:R-:W4:Y:S01]  /*1640*/  LDCU.64 UR52, c[0x0][0x348] ;  /* 0x00006900ff3477ac */ /* 0x000f220008000a00 */
[----:B------:R-:W-:Y:S01]  /*1650*/  USEL UR45, UR45, 0x2, UP0 ;  /* 0x000000022d2d7887 */ /* 0x000fe20008000000 */
[----:B------:R-:W-:-:S05]  /*1660*/  UMOV UR46, URZ ;  /* 0x000000ff002e7c82 */ /* 0x000fca0008000000 */
[----:B------:R-:W1:Y:S01]  /*1670*/  LDC R0, c[0x0][0x374] ;  /* 0x0000dd00ff007b82 */ /* 0x000e620000000800 */
[----:B--2---:R-:W-:Y:S02]  /*1680*/  UIADD3 UR5, UPT, UPT, UR48, 0x1f, URZ ;  /* 0x0000001f30057890 */ /* 0x004fe4000fffe0ff */
[----:B------:R-:W-:Y:S02]  /*1690*/  UIADD3 UR4, UPT, UPT, UR48, -0x1, URZ ;  /* 0xffffffff30047890 */ /* 0x000fe4000fffe0ff */
[----:B------:R-:W-:Y:S02]  /*16a0*/  USHF.R.S32.HI UR50, URZ, 0x1f, UR5 ;  /* 0x0000001fff327899 */ /* 0x000fe40008011405 */
[----:B------:R-:W-:Y:S01]  /*16b0*/  UISETP.GE.U32.AND UP2, UPT, UR4, -0x3f, UPT ;  /* 0xffffffc10400788c */ /* 0x000fe2000bf46070 */
[----:B---3--:R-:W-:Y:S01]  /*16c0*/  VIADD R2, R2, 0x7f ;  /* 0x0000007f02027836 */ /* 0x008fe20000000000 */
[----:B------:R-:W-:Y:S02]  /*16d0*/  ULEA.HI UR50, UR50, UR5, URZ, 0x5 ;  /* 0x0000000532327291 */ /* 0x000fe4000f8f28ff */
[----:B------:R-:W-:-:S02]  /*16e0*/  UIADD3 UR48, UPT, UPT, UR48, 0x3e, URZ ;  /* 0x0000003e30307890 */ /* 0x000fc4000fffe0ff */
[----:B------:R-:W-:Y:S01]  /*16f0*/  USHF.R.S32.HI UR50, URZ, 0x5, UR50 ;  /* 0x00000005ff327899 */ /* 0x000fe20008011432 */
[----:B------:R-:W-:-:S03]  /*1700*/  SHF.R.S32.HI R3, RZ, 0x1f, R2 ;  /* 0x0000001fff037819 */ /* 0x000fc60000011402 */
[----:B------:R-:W-:Y:S01]  /*1710*/  UISETP.LT.U32.AND UP1, UPT, UR50, 0x11, UPT ;  /* 0x000000113200788c */ /* 0x000fe2000bf21070 */
[----:B------:R-:W-:-:S03]  /*1720*/  LEA.HI R12, R3, R2, RZ, 0x7 ;  /* 0x00000002030c7211 */ /* 0x000fc600078f38ff */
[----:B------:R-:W-:Y:S01]  /*1730*/  USEL UR49, UR50, 0x11, UP1 ;  /* 0x0000001132317887 */ /* 0x000fe20008800000 */
[----:B------:R-:W-:-:S03]  /*1740*/  SHF.R.S32.HI R12, RZ, 0x7, R12 ;  /* 0x00000007ff0c7819 */ /* 0x000fc6000001140c */
[----:B------:R-:W-:Y:S02]  /*1750*/  UIADD3 UR44, UPT, UPT, UR49, -0x1, URZ ;  /* 0xffffffff312c7890 */ /* 0x000fe4000fffe0ff */
[----:B------:R-:W-:Y:S02]  /*1760*/  @UP2 UIADD3 UR44, UPT, UPT, UR49, URZ, URZ ;  /* 0x000000ff312c2290 */ /* 0x000fe4000fffe0ff */
[----:B------:R-:W-:Y:S02]  /*1770*/  UIADD3 UR47, UPT, UPT, UR50, -UR49, URZ ;  /* 0x80000031322f7290 */ /* 0x000fe4000fffe0ff */
[----:B-1--4-:R-:W-:-:S12]  /*1780*/  UIADD3 UR44, UPT, UPT, UR44, 0x1, URZ ;  /* 0x000000012c2c7890 */ /* 0x012fd8000fffe0ff */
.L_x_40:
[-C--:B------:R-:W-:Y:S01]  /*1790*/  IABS R7, R12.reuse ;  /* 0x0000000c00077213 */ /* 0x080fe20000000000 */
[----:B-1----:R-:W1:Y:S01]  /*17a0*/  LDC R4, c[0x0][0x5c4] ;  /* 0x00017100ff047b82 */ /* 0x002e620000000800 */
[----:B------:R-:W-:Y:S01]  /*17b0*/  IMAD.MOV.U32 R14, RZ, RZ, RZ ;  /* 0x000000ffff0e7224 */ /* 0x000fe200078e00ff */
[----:B------:R-:W-:Y:S01]  /*17c0*/  IABS R3, R19 ;  /* 0x0000001300037213 */ /* 0x000fe20000000000 */
[----:B------:R-:W2:Y:S01]  /*17d0*/  I2F.RP R16, R7 ;  /* 0x0000000700107306 */ /* 0x000ea20000209400 */
[----:B------:R-:W-:Y:S01]  /*17e0*/  IABS R2, R12 ;  /* 0x0000000c00027213 */ /* 0x000fe20000000000 */
[----:B------:R-:W-:Y:S01]  /*17f0*/  UMOV UR4, 0x400 ;  /* 0x0000040000047882 */ /* 0x000fe20000000000 */
[----:B------:R-:W-:Y:S01]  /*1800*/  UISETP.GE.U32.AND UP0, UPT, UR48, 0x3f, UPT ;  /* 0x0000003f3000788c */ /* 0x000fe2000bf06070 */
[----:B------:R-:W-:Y:S01]  /*1810*/  R2UR UR38, R21 ;  /* 0x00000000152672ca */ /* 0x000fe200000e0000 */
[----:B------:R-:W3:Y:S01]  /*1820*/  S2UR UR35, SR_CgaCtaId ;  /* 0x00000000002379c3 */ /* 0x000ee20000008800 */
[----:B------:R-:W-:Y:S01]  /*1830*/  IADD3 R2, PT, PT, RZ, -R2, RZ ;  /* 0x80000002ff027210 */ /* 0x000fe20007ffe0ff */
[----:B------:R-:W-:Y:S01]  /*1840*/  UMOV UR31, URZ ;  /* 0x000000ff001f7c82 */ /* 0x000fe20008000000 */
[----:B--2---:R-:W2:Y:S09]  /*1850*/  MUFU.RCP R15, R16 ;  /* 0x00000010000f7308 */ /* 0x004eb20000001000 */
[----:B------:R-:W-:Y:S01]  /*1860*/  USHF.L.U32 UR38, UR38, 0x6, URZ ;  /* 0x0000000626267899 */ /* 0x000fe200080006ff */
[----:B-1----:R-:W-:Y:S01]  /*1870*/  IABS R5, R4 ;  /* 0x0000000400057213 */ /* 0x002fe20000000000 */
[----:B---3--:R-:W-:Y:S01]  /*1880*/  ULEA UR35, UR35, UR4, 0x18 ;  /* 0x0000000423237291 */ /* 0x008fe2000f8ec0ff */
[----:B--2---:R-:W-:-:S03]  /*1890*/  VIADD R15, R15, 0xffffffe ;  /* 0x0ffffffe0f0f7836 */ /* 0x004fc60000000000 */
[----:B------:R-:W-:-:S03]  /*18a0*/  ULEA UR4, UR46, UR35, 0x3 ;  /* 0x000000232e047291 */ /* 0x000fc6000f8e18ff */
[----:B------:R-:W1:Y:S02]  /*18b0*/  F2I.FTZ.U32.TRUNC.NTZ R15, R15 ;  /* 0x0000000f000f7305 */ /* 0x000e64000021f000 */
[----:B-1----:R-:W-:-:S04]  /*18c0*/  IMAD.MOV R6, RZ, RZ, -R15 ;  /* 0x000000ffff067224 */ /* 0x002fc800078e0a0f */
[----:B------:R-:W-:-:S04]  /*18d0*/  IMAD R6, R6, R7, RZ ;  /* 0x0000000706067224 */ /* 0x000fc800078e02ff */
[----:B------:R-:W-:Y:S02]  /*18e0*/  IMAD.HI.U32 R14, R15, R6, R14 ;  /* 0x000000060f0e7227 */ /* 0x000fe400078e000e */
[----:B------:R-:W1:Y:S04]  /*18f0*/  I2F.RP R6, R5 ;  /* 0x0000000500067306 */ /* 0x000e680000209400 */
[----:B------:R-:W-:-:S04]  /*1900*/  IMAD.HI.U32 R14, R14, R3, RZ ;  /* 0x000000030e0e7227 */ /* 0x000fc800078e00ff */
[----:B------:R-:W-:-:S05]  /*1910*/  IMAD R2, R14, R2, R3 ;  /* 0x000000020e027224 */ /* 0x000fca00078e0203 */
[----:B------:R-:W-:Y:S01]  /*1920*/  ISETP.GT.U32.AND P1, PT, R7, R2, PT ;  /* 0x000000020700720c */ /* 0x000fe20003f24070 */
[----:B-1----:R-:W1:-:S12]  /*1930*/  MUFU.RCP R6, R6 ;  /* 0x0000000600067308 */ /* 0x002e580000001000 */
[----:B------:R-:W-:Y:S01]  /*1940*/  @!P1 IMAD.IADD R2, R2, 0x1, -R7 ;  /* 0x0000000102029824 */ /* 0x000fe200078e0a07 */
[----:B------:R-:W-:Y:S02]  /*1950*/  @!P1 IADD3 R14, PT, PT, R14, 0x1, RZ ;  /* 0x000000010e0e9810 */ /* 0x000fe40007ffe0ff */
[----:B------:R-:W-:Y:S02]  /*1960*/  ISETP.NE.AND P1, PT, R12, RZ, PT ;  /* 0x000000ff0c00720c */ /* 0x000fe40003f25270 */
[----:B----4-:R-:W-:Y:S01]  /*1970*/  ISETP.GE.U32.AND P2, PT, R2, R7, PT ;  /* 0x000000070200720c */ /* 0x010fe20003f46070 */
[----:B-1----:R-:W-:Y:S01]  /*1980*/  VIADD R15, R6, 0xffffffe ;  /* 0x0ffffffe060f7836 */ /* 0x002fe20000000000 */
[----:B------:R-:W-:-:S04]  /*1990*/  LOP3.LUT R2, R19, R12, RZ, 0x3c, !PT ;  /* 0x0000000c13027212 */ /* 0x000fc800078e3cff */
[----:B------:R-:W-:Y:S01]  /*19a0*/  ISETP.GE.AND P0, PT, R2, RZ, PT ;  /* 0x000000ff0200720c */ /* 0x000fe20003f06270 */
[----:B------:R-:W1:Y:S01]  /*19b0*/  F2I.FTZ.U32.TRUNC.NTZ R15, R15 ;  /* 0x0000000f000f7305 */ /* 0x000e62000021f000 */
[----:B------:R-:W-:-:S05]  /*19c0*/  SHF.L.U32 R2, R10, 0x1f, RZ ;  /* 0x0000001f0a027819 */ /* 0x000fca00000006ff */
[----:B------:R-:W-:Y:S01]  /*19d0*/  @P2 VIADD R14, R14, 0x1 ;  /* 0x000000010e0e2836 */ /* 0x000fe20000000000 */
[----:B------:R2:W3:Y:S03]  /*19e0*/  SYNCS.PHASECHK.TRANS64.TRYWAIT P2, [UR4+0x88], R2 ;  /* 0x00008802ff0075a7 */ /* 0x0004e60008041104 */
[----:B------:R-:W-:Y:S02]  /*19f0*/  IMAD.MOV.U32 R7, RZ, RZ, R14 ;  /* 0x000000ffff077224 */ /* 0x000fe400078e000e */
[----:B------:R-:W-:Y:S02]  /*1a00*/  IMAD.MOV.U32 R14, RZ, RZ, RZ ;  /* 0x000000ffff0e7224 */ /* 0x000fe400078e00ff */
[----:B------:R-:W-:Y:S01]  /*1a10*/  @!P0 IMAD.MOV R7, RZ, RZ, -R7 ;  /* 0x000000ffff078224 */ /* 0x000fe200078e0a07 */
[----:B-1----:R-:W-:Y:S02]  /*1a20*/  IADD3 R3, PT, PT, RZ, -R15, RZ ;  /* 0x8000000fff037210 */ /* 0x002fe40007ffe0ff */
[----:B------:R-:W-:-:S03]  /*1a30*/  @!P1 LOP3.LUT R7, RZ, R12, RZ, 0x33, !PT ;  /* 0x0000000cff079212 */ /* 0x000fc600078e33ff */
[----:B------:R-:W-:Y:S01]  /*1a40*/  IMAD R17, R3, R5, RZ ;  /* 0x0000000503117224 */ /* 0x000fe200078e02ff */
[----:B------:R-:W-:-:S03]  /*1a50*/  IABS R3, R7 ;  /* 0x0000000700037213 */ /* 0x000fc60000000000 */
[----:B------:R-:W-:-:S06]  /*1a60*/  IMAD.HI.U32 R14, R15, R17, R14 ;  /* 0x000000110f0e7227 */ /* 0x000fcc00078e000e */
[----:B------:R-:W-:-:S05]  /*1a70*/  IMAD.HI.U32 R14, R14, R3, RZ ;  /* 0x000000030e0e7227 */ /* 0x000fca00078e00ff */
[----:B------:R-:W-:-:S05]  /*1a80*/  IADD3 R6, PT, PT, -R14, RZ, RZ ;  /* 0x000000ff0e067210 */ /* 0x000fca0007ffe1ff */
[----:B------:R-:W-:Y:S02]  /*1a90*/  IMAD R6, R5, R6, R3 ;  /* 0x0000000605067224 */ /* 0x000fe400078e0203 */
[----:B------:R-:W-:-:S03]  /*1aa0*/  IMAD.MOV R3, RZ, RZ, -R7 ;  /* 0x000000ffff037224 */ /* 0x000fc600078e0a07 */
[----:B------:R-:W-:Y:S01]  /*1ab0*/  ISETP.GT.U32.AND P1, PT, R5, R6, PT ;  /* 0x000000060500720c */ /* 0x000fe20003f24070 */
[----:B------:R-:W-:-:S05]  /*1ac0*/  IMAD R3, R12, R3, R19 ;  /* 0x000000030c037224 */ /* 0x000fca00078e0213 */
[----:B------:R-:W-:-:S07]  /*1ad0*/  R2UR UR26, R3 ;  /* 0x00000000031a72ca */ /* 0x000fce00000e0000 */
[----:B------:R-:W-:Y:S01]  /*1ae0*/  @!P1 IMAD.IADD R6, R6, 0x1, -R5 ;  /* 0x0000000106069824 */ /* 0x000fe200078e0a05 */
[----:B------:R-:W-:Y:S02]  /*1af0*/  @!P1 IADD3 R14, PT, PT, R14, 0x1, RZ ;  /* 0x000000010e0e9810 */ /* 0x000fe40007ffe0ff */
[----:B------:R-:W-:Y:S02]  /*1b00*/  ISETP.NE.AND P1, PT, R4, RZ, PT ;  /* 0x000000ff0400720c */ /* 0x000fe40003f25270 */
[----:B------:R-:W-:Y:S01]  /*1b10*/  ISETP.GE.U32.AND P3, PT, R6, R5, PT ;  /* 0x000000050600720c */ /* 0x000fe20003f66070 */
[----:B------:R-:W-:Y:S01]  /*1b20*/  USHF.L.U32 UR26, UR26, 0x7, URZ ;  /* 0x000000071a1a7899 */ /* 0x000fe200080006ff */
[----:B------:R-:W-:-:S04]  /*1b30*/  LOP3.LUT R5, R7, R4, RZ, 0x3c, !PT ;  /* 0x0000000407057212 */ /* 0x000fc800078e3cff */
[----:B------:R-:W-:-:S07]  /*1b40*/  ISETP.GE.AND P0, PT, R5, RZ, PT ;  /* 0x000000ff0500720c */ /* 0x000fce0003f06270 */
[----:B------:R-:W-:-:S06]  /*1b50*/  @P3 VIADD R14, R14, 0x1 ;  /* 0x000000010e0e3836 */ /* 0x000fcc0000000000 */
[----:B------:R-:W-:Y:S01]  /*1b60*/  @!P0 IMAD.MOV R14, RZ, RZ, -R14 ;  /* 0x000000ffff0e8224 */ /* 0x000fe200078e0a0e */
[----:B------:R-:W-:-:S04]  /*1b70*/  @!P1 LOP3.LUT R14, RZ, R4, RZ, 0x33, !PT ;  /* 0x00000004ff0e9212 */ /* 0x000fc800078e33ff */
[----:B------:R-:W-:-:S05]  /*1b80*/  IADD3 R3, PT, PT, -R14, RZ, RZ ;  /* 0x000000ff0e037210 */ /* 0x000fca0007ffe1ff */
[----:B------:R-:W-:Y:S01]  /*1b90*/  IMAD R7, R4, R3, R7 ;  /* 0x0000000304077224 */ /* 0x000fe200078e0207 */
[----:B--2---:R-:W-:Y:S06]  /*1ba0*/  BRA.U !UP0, `(.L_x_23) ;  /* 0x00000005085c7547 */ /* 0x004fec000b800000 */
[----:B------:R-:W1:Y:S01]  /*1bb0*/  LDC.64 R2, c[0x0][0x5d8] ;  /* 0x00017600ff027b82 */ /* 0x000e620000000a00 */
[----:B------:R-:W1:Y:S01]  /*1bc0*/  LDCU.64 UR6, c[0x0][0x5b0] ;  /* 0x0000b600ff0677ac */ /* 0x000e620008000a00 */
[----:B------:R-:W2:Y:S01]  /*1bd0*/  LDCU UR21, c[0x0][0x598] ;  /* 0x0000b300ff1577ac */ /* 0x000ea20008000800 */
[----:B------:R-:W4:Y:S01]  /*1be0*/  LDCU UR20, c[0x0][0x58c] ;  /* 0x0000b180ff1477ac */ /* 0x000f220008000800 */
[----:B------:R-:W1:Y:S01]  /*1bf0*/  LDCU UR19, c[0x0][0x59c] ;  /* 0x0000b380ff1377ac */ /* 0x000e620008000800 */
[----:B------:R-:W1:Y:S01]  /*1c00*/  LDCU UR18, c[0x0][0x5a0] ;  /* 0x0000b400ff1277ac */ /* 0x000e620008000800 */
[----:B------:R-:W1:Y:S02]  /*1c10*/  LDCU.64 UR16, c[0x0][0x590] ;  /* 0x0000b200ff1077ac */ /* 0x000e640008000a00 */
[----:B-1----:R-:W-:Y:S01]  /*1c20*/  IMAD R2, R7, UR6, R2 ;  /* 0x0000000607027c24 */ /* 0x002fe2000f8e0202 */
[----:B------:R-:W1:Y:S01]  /*1c30*/  LDCU.64 UR14, c[0x0][0x5b8] ;  /* 0x0000b700ff0e77ac */ /* 0x000e620008000a00 */
[----:B------:R-:W-:Y:S01]  /*1c40*/  IMAD R5, R14, UR7, R3 ;  /* 0x000000070e057c24 */ /* 0x000fe2000f8e0203 */
[----:B------:R-:W1:Y:S01]  /*1c50*/  LDCU.64 UR4, c[0x0][0x5d0] ;  /* 0x0000ba00ff0477ac */ /* 0x000e620008000a00 */
[----:B------:R-:W-:Y:S01]  /*1c60*/  UIADD3 UR10, UPT, UPT, UR26, 0x40, URZ ;  /* 0x000000401a0a7890 */ /* 0x000fe2000fffe0ff */
[----:B------:R-:W-:Y:S01]  /*1c70*/  UMOV UR22, URZ ;  /* 0x000000ff00167c82 */ /* 0x000fe20008000000 */
[----:B--2-4-:R-:W-:-:S10]  /*1c80*/  UMOV UR56, UR46 ;  /* 0x0000002e00387c82 */ /* 0x014fd40008000000 */
.L_x_29:
[----:B------:R-:W-:Y:S01]  /*1c90*/  @!P6 MOV R4, 0x3000 ;  /* 0x000030000004e802 */ /* 0x000fe20000000f00 */
[----:B------:R-:W-:Y:S01]  /*1ca0*/  ULEA UR37, UR56, UR35, 0x3 ;  /* 0x0000002338257291 */ /* 0x000fe2000f8e18ff */
[----:B---34-:R-:W-:Y:S11]  /*1cb0*/  @P2 BRA `(.L_x_24) ;  /* 0x00000000000c2947 */ /* 0x018ff60003800000 */
[----:B------:R-:W-:Y:S04]  /*1cc0*/  SHF.L.U32 R6, R10, 0x1f, RZ ;  /* 0x0000001f0a067819 */ /* 0x000fe800000006ff */
[----:B------:R-:W2:Y:S02]  /*1cd0*/  SYNCS.PHASECHK.TRANS64.TRYWAIT P0, [UR37+0x88], R6 ;  /* 0x00008806ff0075a7 */ /* 0x000ea40008001125 */
[----:B--2---:R-:W-:Y:S05]  /*1ce0*/  @!P0 BRA `(.L_x_25) ;  /* 0x0000007400388947 */ /* 0x004fea0003800000 */
.L_x_24:
[----:B------:R3:W-:Y:S01]  /*1cf0*/  @!P6 SYNCS.ARRIVE.TRANS64 RZ, [UR37], R4 ;  /* 0x00000004ffffe9a7 */ /* 0x0007e20008000025 */
[----:B------:R-:W-:Y:S04]  /*1d00*/  ULOP3.LUT UR6, UR45, 0x2, URZ, 0xfc, !UPT ;  /* 0x000000022d067892 */ /* 0x000fe8000f8efcff */
[----:B------:R-:W-:Y:S09]  /*1d10*/  UISETP.NE.AND UP0, UPT, UR6, 0x2, UPT ;  /* 0x000000020600788c */ /* 0x000ff2000bf05270 */
[----:B------:R-:W-:Y:S05]  /*1d20*/  BRA.U UP0, `(.L_x_26) ;  /* 0x0000000100047547 */ /* 0x000fea000b800000 */
[----:B-1----:R-:W-:Y:S05]  /*1d30*/  BPT.TRAP 0x1 ;  /* 0x000000040000795c */ /* 0x002fea0000300000 */
.L_x_26:
[----:B------:R-:W-:Y:S04]  /*1d40*/  BSSY.RECONVERGENT B0, `(.L_x_27) ;  /* 0x0000003000007945 */ /* 0x000fe80003800200 */
[----:B------:R-:W-:Y:S05]  /*1d50*/  @P5 BRA `(.L_x_28) ;  /* 0x0000000000045947 */ /* 0x000fea0003800000 */
[----:B-1----:R-:W-:Y:S05]  /*1d60*/  BPT.TRAP 0x1 ;  /* 0x000000040000795c */ /* 0x002fea0000300000 */
.L_x_28:
[----:B-1----:R-:W-:Y:S05]  /*1d70*/  BSYNC.RECONVERGENT B0 ;  /* 0x0000000000007941 */ /* 0x002fea0003800200 */
.L_x_27:
[----:B------:R-:W-:Y:S01]  /*1d80*/  UIADD3 UR46, UPT, UPT, UR56, 0x1, URZ ;  /* 0x00000001382e7890 */ /* 0x000fe2000fffe0ff */
[----:B--2---:R-:W-:Y:S01]  /*1d90*/  IMAD.MOV.U32 R3, RZ, RZ, 0x3 ;  /* 0x00000003ff037424 */ /* 0x004fe200078e00ff */
[----:B------:R-:W-:Y:S02]  /*1da0*/  ELECT P0, URZ, PT ;  /* 0x0000000000ff782f */ /* 0x000fe40003800000 */
[----:B------:R-:W-:Y:S02]  /*1db0*/  UISETP.NE.AND UP0, UPT, UR46, 0x11, UPT ;  /* 0x000000112e00788c */ /* 0x000fe4000bf05270 */
[----:B------:R-:W-:Y:S02]  /*1dc0*/  USHF.L.U32 UR39, UR22, 0x5, URZ ;  /* 0x0000000516277899 */ /* 0x000fe400080006ff */
[----:B------:R-:W-:Y:S02]  /*1dd0*/  USEL UR9, URZ, 0x1, UP0 ;  /* 0x00000001ff097887 */ /* 0x000fe40008000000 */
[----:B------:R-:W-:Y:S02]  /*1de0*/  USEL UR46, UR46, URZ, UP0 ;  /* 0x000000ff2e2e7287 */ /* 0x000fe40008000000 */
[----:B------:R-:W-:Y:S02]  /*1df0*/  ULOP3.LUT UR6, UR39, UR30, URZ, 0xfc, !UPT ;  /* 0x0000001e27067292 */ /* 0x000fe4000f8efcff */
[----:B------:R-:W-:Y:S01]  /*1e00*/  ULEA UR8, UR46, UR35, 0x3 ;  /* 0x000000232e087291 */ /* 0x000fe2000f8e18ff */
[----:B------:R-:W-:Y:S01]  /*1e10*/  LOP3.LUT R10, R10, UR9, RZ, 0x3c, !PT ;  /* 0x000000090a0a7c12 */ /* 0x000fe2000f8e3cff */
[----:B------:R-:W-:Y:S01]  /*1e20*/  UIMAD.WIDE.U32 UR32, UR6, UR16, URZ ;  /* 0x00000010062072a5 */ /* 0x000fe2000f8e00ff */
[----:B---3--:R-:W-:Y:S01]  /*1e30*/  @P0 PRMT R4, R2, 0x40, R5 ;  /* 0x0000004002040816 */ /* 0x008fe20000000005 */
[----:B------:R-:W-:Y:S01]  /*1e40*/  UISETP.NE.AND UP2, UPT, UR20, 0x1, UPT ;  /* 0x000000011400788c */ /* 0x000fe2000bf45270 */
[----:B------:R-:W-:Y:S01]  /*1e50*/  SHF.L.U32 R6, R10, 0x1f, RZ ;  /* 0x0000001f0a067819 */ /* 0x000fe200000006ff */
[----:B------:R-:W-:Y:S01]  /*1e60*/  USHF.R.U32.HI UR7, URZ, UR17, UR33 ;  /* 0x00000011ff077299 */ /* 0x000fe20008011621 */
[----:B------:R-:W-:Y:S01]  /*1e70*/  @P0 R2UR UR9, R4 ;  /* 0x00000000040902ca */ /* 0x000fe200000e0000 */
[----:B------:R-:W-:Y:S01]  /*1e80*/  UIADD3 UR42, UP1, UPT, UR52, 0x80, URZ ;  /* 0x00000080342a7890 */ /* 0x000fe2000ff3e0ff */
[----:B------:R2:W4:Y:S01]  /*1e90*/  SYNCS.PHASECHK.TRANS64.TRYWAIT P2, [UR8+0x88], R6 ;  /* 0x00008806ff0075a7 */ /* 0x0005220008041108 */
[----:B------:R-:W-:Y:S01]  /*1ea0*/  USEL UR7, UR6, UR7, !UP2 ;  /* 0x0000000706077287 */ /* 0x000fe2000d000000 */
[----:B------:R-:W-:Y:S01]  /*1eb0*/  @P0 R2UR UR11, R3 ;  /* 0x00000000030b02ca */ /* 0x000fe200000e0000 */
[----:B------:R-:W-:Y:S02]  /*1ec0*/  UISETP.NE.AND UP2, UPT, UR21, 0x1, UPT ;  /* 0x000000011500788c */ /* 0x000fe4000bf45270 */
[----:B------:R-:W-:Y:S02]  /*1ed0*/  UIMAD.WIDE.U32 UR32, UR7, UR19, URZ ;  /* 0x00000013072072a5 */ /* 0x000fe4000f8e00ff */
[----:B------:R-:W-:Y:S02]  /*1ee0*/  USHF.L.U32 UR8, UR56, 0xc, URZ ;  /* 0x0000000c38087899 */ /* 0x000fe400080006ff */
[----:B------:R-:W-:Y:S02]  /*1ef0*/  USHF.R.U32.HI UR23, URZ, UR18, UR33 ;  /* 0x00000012ff177299 */ /* 0x000fe40008011621 */
[----:B------:R-:W-:Y:S01]  /*1f00*/  UIADD3 UR31, UPT, UPT, -UR7, URZ, URZ ;  /* 0x000000ff071f7290 */ /* 0x000fe2000fffe1ff */
[----:B------:R-:W-:Y:S01]  /*1f10*/  IMAD.U32 R4, RZ, RZ, UR9 ;  /* 0x00000009ff047e24 */ /* 0x000fe2000f8e00ff */
[----:B------:R-:W-:Y:S02]  /*1f20*/  USEL UR29, UR7, UR23, !UP2 ;  /* 0x00000017071d7287 */ /* 0x000fe4000d000000 */
[----:B------:R-:W-:Y:S01]  /*1f30*/  ULOP3.LUT UR12, UR8, UR34, URZ, 0xfc, !UPT ;  /* 0x00000022080c7292 */ /* 0x000fe2000f8efcff */
[----:B------:R-:W-:Y:S01]  /*1f40*/  IMAD.U32 R3, RZ, RZ, UR11 ;  /* 0x0000000bff037e24 */ /* 0x000fe2000f8e00ff */
[----:B------:R-:W-:Y:S02]  /*1f50*/  UIADD3.X UR43, UPT, UPT, URZ, UR53, URZ, UP1, !UPT ;  /* 0x00000035ff2b7290 */ /* 0x000fe40008ffe4ff */
[----:B------:R-:W-:Y:S02]  /*1f60*/  UIADD3 UR36, UPT, UPT, UR35, 0x4400, UR8 ;  /* 0x0000440023247890 */ /* 0x000fe4000fffe008 */
[----:B------:R-:W-:Y:S01]  /*1f70*/  UIADD3 UR23, UPT, UPT, -UR29, URZ, URZ ;  /* 0x000000ff1d177290 */ /* 0x000fe2000fffe1ff */
[----:B------:R-:W-:Y:S01]  /*1f80*/  @P0 PRMT R3, R4, 0x5410, R3 ;  /* 0x0000541004030816 */ /* 0x000fe20000000003 */
[----:B------:R-:W-:Y:S02]  /*1f90*/  UIMAD UR6, UR20, UR31, UR6 ;  /* 0x0000001f140672a4 */ /* 0x000fe4000f8e0206 */
[----:B------:R-:W-:Y:S01]  /*1fa0*/  UIADD3 UR40, UP0, UPT, UR52, 0x180, URZ ;  /* 0x0000018034287890 */ /* 0x000fe2000ff1e0ff */
[----:B------:R-:W-:Y:S01]  /*1fb0*/  @P0 R2UR UR51, R3 ;  /* 0x00000000033302ca */ /* 0x000fe200000e0000 */
[----:B------:R-:W-:Y:S02]  /*1fc0*/  ULEA UR8, UR12, UR35, 0x1 ;  /* 0x000000230c087291 */ /* 0x000fe4000f8e08ff */
[----:B------:R-:W-:Y:S02]  /*1fd0*/  UIMAD UR7, UR21, UR23, UR7 ;  /* 0x00000017150772a4 */ /* 0x000fe4000f8e0207 */
[----:B------:R-:W-:Y:S01]  /*1fe0*/  UIMAD UR27, UR6, UR14, UR4 ;  /* 0x0000000e061b72a4 */ /* 0x000fe2000f8e0204 */
[----:B------:R-:W-:Y:S01]  /*1ff0*/  UMOV UR54, 0x0 ;  /* 0x0000000000367882 */ /* 0x000fe20000000000 */
[----:B------:R-:W-:Y:S01]  /*2000*/  UMOV UR55, 0x10000000 ;  /* 0x1000000000377882 */ /* 0x000fe20000000000 */
[----:B------:R-:W-:Y:S01]  /*2010*/  UIADD3.X UR41, UPT, UPT, URZ, UR53, URZ, UP0, !UPT ;  /* 0x00000035ff297290 */ /* 0x000fe200087fe4ff */
[----:B------:R2:W-:Y:S01]  /*2020*/  UTMALDG.2D [UR36], [UR42], desc[UR54] ;  /* 0x000036242a0075b4 */ /* 0x0005e20008009000 */
[----:B------:R-:W-:Y:S02]  /*2030*/  UIADD3 UR24, UPT, UPT, UR8, 0x15400, URZ ;  /* 0x0001540008187890 */ /* 0x000fe4000fffe0ff */
[----:B------:R-:W-:Y:S01]  /*2040*/  UIMAD UR28, UR7, UR15, UR5 ;  /* 0x0000000f071c72a4 */ /* 0x000fe2000f8e0205 */
[----:B------:R-:W-:Y:S01]  /*2050*/  UMOV UR25, UR37 ;  /* 0x0000002500197c82 */ /* 0x000fe20008000000 */
[----:B------:R-:W-:Y:S01]  /*2060*/  UIADD3 UR8, UPT, UPT, UR8, 0x16400, URZ ;  /* 0x0001640008087890 */ /* 0x000fe2000fffe0ff */
[----:B------:R-:W-:Y:S01]  /*2070*/  UMOV UR9, UR37 ;  /* 0x0000002500097c82 */ /* 0x000fe20008000000 */
[----:B------:R-:W-:Y:S01]  /*2080*/  UMOV UR11, UR27 ;  /* 0x0000001b000b7c82 */ /* 0x000fe20008000000 */
[----:B------:R-:W-:Y:S02]  /*2090*/  UMOV UR13, UR29 ;  /* 0x0000001d000d7c82 */ /* 0x000fe40008000000 */
[----:B------:R-:W-:Y:S02]  /*20a0*/  UMOV UR12, UR28 ;  /* 0x0000001c000c7c82 */ /* 0x000fe40008000000 */
[----:B------:R2:W-:Y:S01]  /*20b0*/  UTMALDG.4D.IM2COL.MULTICAST [UR24], [UR40], UR51 ;  /* 0x00000018280073b4 */ /* 0x0005e20008058833 */
[----:B------:R-:W-:Y:S01]  /*20c0*/  UIADD3 UR22, UPT, UPT, UR22, 0x1, URZ ;  /* 0x0000000116167890 */ /* 0x000fe2000fffe0ff */
[----:B------:R-:W-:Y:S01]  /*20d0*/  UMOV UR31, UR44 ;  /* 0x0000002c001f7c82 */ /* 0x000fe20008000000 */
[----:B------:R-:W-:Y:S02]  /*20e0*/  UMOV UR56, UR46 ;  /* 0x0000002e00387c82 */ /* 0x000fe40008000000 */
[----:B------:R-:W-:Y:S01]  /*20f0*/  UISETP.NE.AND UP0, UPT, UR22, UR44, UPT ;  /* 0x0000002c1600728c */ /* 0x000fe2000bf05270 */
[----:B------:R2:W-:Y:S08]  /*2100*/  UTMALDG.4D.IM2COL.MULTICAST [UR8], [UR40], UR51 ;  /* 0x00000008280073b4 */ /* 0x0005f00008058833 */
[----:B--2---:R-:W-:Y:S05]  /*2110*/  BRA.U UP0, `(.L_x_29) ;  /* 0xfffffff900dc7547 */ /* 0x004fea000b83ffff */
.L_x_23:
[----:B------:R-:W-:Y:S01]  /*2120*/  ULEA UR4, UR46, UR35, 0x3 ;  /* 0x000000232e047291 */ /* 0x000fe2000f8e18ff */
[----:B------:R-:W-:Y:S01]  /*2130*/  SHF.L.U32 R2, R10, 0x1f, RZ ;  /* 0x0000001f0a027819 */ /* 0x000fe200000006ff */
[----:B------:R-:W-:Y:S01]  /*2140*/  @!P4 SYNCS.ARRIVE.TRANS64.A1T0 RZ, [UR35+0x158], RZ ;  /* 0x000158ffffffc9a7 */ /* 0x000fe20008100023 */
[----:B------:R-:W-:-:S06]  /*2150*/  UISETP.GT.AND UP0, UPT, UR50, UR49, UPT ;  /* 0x000000313200728c */ /* 0x000fcc000bf04270 */
[----:B------:R1:W2:Y:S03]  /*2160*/  SYNCS.PHASECHK.TRANS64.TRYWAIT P1, [UR4+0x88], R2 ;  /* 0x00008802ff0075a7 */ /* 0x0002a60008021104 */
[----:B------:R-:W-:Y:S05]  /*2170*/  BRA.U !UP0, `(.L_x_30) ;  /* 0x0000000508607547 */ /* 0x000fea000b800000 */
[----:B-1----:R-:W1:Y:S01]  /*2180*/  LDC.64 R2, c[0x0][0x5d8] ;  /* 0x00017600ff027b82 */ /* 0x002e620000000a00 */
[----:B------:R-:W1:Y:S01]  /*2190*/  LDCU.64 UR6, c[0x0][0x5b0] ;  /* 0x0000b600ff0677ac */ /* 0x000e620008000a00 */
[----:B------:R-:W1:Y:S01]  /*21a0*/  LDCU UR29, c[0x0][0x598] ;  /* 0x0000b300ff1d77ac */ /* 0x000e620008000800 */
[----:B------:R-:W1:Y:S01]  /*21b0*/  LDCU UR28, c[0x0][0x58c] ;  /* 0x0000b180ff1c77ac */ /* 0x000e620008000800 */
[----:B------:R-:W1:Y:S01]  /*21c0*/  LDCU UR27, c[0x0][0x59c] ;  /* 0x0000b380ff1b77ac */ /* 0x000e620008000800 */
[----:B------:R-:W1:Y:S01]  /*21d0*/  LDCU UR25, c[0x0][0x5a0] ;  /* 0x0000b400ff1977ac */ /* 0x000e620008000800 */
[----:B------:R-:W1:Y:S02]  /*21e0*/  LDCU.64 UR22, c[0x0][0x590] ;  /* 0x0000b200ff1677ac */ /* 0x000e640008000a00 */
[----:B-1----:R-:W-:Y:S01]  /*21f0*/  IMAD R2, R7, UR6, R2 ;  /* 0x0000000607027c24 */ /* 0x002fe2000f8e0202 */
[----:B------:R-:W1:Y:S01]  /*2200*/  LDCU.64 UR14, c[0x0][0x5b8] ;  /* 0x0000b700ff0e77ac */ /* 0x000e620008000a00 */
[----:B------:R-:W-:Y:S01]  /*2210*/  IMAD R5, R14, UR7, R3 ;  /* 0x000000070e057c24 */ /* 0x000fe2000f8e0203 */
[----:B------:R-:W1:Y:S01]  /*2220*/  LDCU.64 UR4, c[0x0][0x5d0] ;  /* 0x0000ba00ff0477ac */ /* 0x000e620008000a00 */
[----:B------:R-:W-:-:S02]  /*2230*/  UIADD3 UR24, UPT, UPT, UR47, UR31, URZ ;  /* 0x0000001f2f187290 */ /* 0x000fc4000fffe0ff */
[----:B------:R-:W-:Y:S01]  /*2240*/  UIADD3 UR10, UPT, UPT, UR26, 0x40, URZ ;  /* 0x000000401a0a7890 */ /* 0x000fe2000fffe0ff */
[----:B------:R-:W-:-:S11]  /*2250*/  UMOV UR51, UR46 ;  /* 0x0000002e00337c82 */ /* 0x000fd60008000000 */
.L_x_36:
[----:B------:R-:W-:Y:S01]  /*2260*/  @!P6 MOV R4, 0x3000 ;  /* 0x000030000004e802 */ /* 0x000fe20000000f00 */
[----:B------:R-:W-:Y:S01]  /*2270*/  ULEA UR41, UR51, UR35, 0x3 ;  /* 0x0000002333297291 */ /* 0x000fe2000f8e18ff */
[----:B--2---:R-:W-:Y:S11]  /*2280*/  @P1 BRA `(.L_x_31) ;  /* 0x00000000000c1947 */ /* 0x004ff60003800000 */
[----:B------:R-:W-:Y:S04]  /*2290*/  SHF.L.U32 R6, R10, 0x1f, RZ ;  /* 0x0000001f0a067819 */ /* 0x000fe800000006ff */
[----:B------:R-:W2:Y:S02]  /*22a0*/  SYNCS.PHASECHK.TRANS64.TRYWAIT P0, [UR41+0x88], R6 ;  /* 0x00008806ff0075a7 */ /* 0x000ea40008001129 */
[----:B--2---:R-:W-:Y:S05]  /*22b0*/  @!P0 BRA `(.L_x_32) ;  /* 0x0000006c00dc8947 */ /* 0x004fea0003800000 */
.L_x_31:
[----:B------:R1:W-:Y:S01]  /*22c0*/  @!P6 SYNCS.ARRIVE.TRANS64 RZ, [UR41], R4 ;  /* 0x00000004ffffe9a7 */ /* 0x0003e20008000029 */
[----:B------:R-:W-:Y:S04]  /*22d0*/  ULOP3.LUT UR6, UR45, 0x2, URZ, 0xfc, !UPT ;  /* 0x000000022d067892 */ /* 0x000fe8000f8efcff */
[----:B------:R-:W-:Y:S09]  /*22e0*/  UISETP.NE.AND UP0, UPT, UR6, 0x2, UPT ;  /* 0x000000020600788c */ /* 0x000ff2000bf05270 */
[----:B------:R-:W-:Y:S05]  /*22f0*/  BRA.U UP0, `(.L_x_33) ;  /* 0x0000000100047547 */ /* 0x000fea000b800000 */
[----:B-1----:R-:W-:Y:S05]  /*2300*/  BPT.TRAP 0x1 ;  /* 0x000000040000795c */ /* 0x002fea0000300000 */
.L_x_33:
[----:B------:R-:W-:Y:S04]  /*2310*/  BSSY.RECONVERGENT B0, `(.L_x_34) ;  /* 0x0000003000007945 */ /* 0x000fe80003800200 */
[----:B------:R-:W-:Y:S05]  /*2320*/  @P5 BRA `(.L_x_35) ;  /* 0x0000000000045947 */ /* 0x000fea0003800000 */
[----:B-1----:R-:W-:Y:S05]  /*2330*/  BPT.TRAP 0x1 ;  /* 0x000000040000795c */ /* 0x002fea0000300000 */
.L_x_35:
[----:B-1----:R-:W-:Y:S05]  /*2340*/  BSYNC.RECONVERGENT B0 ;  /* 0x0000000000007941 */ /* 0x002fea0003800200 */
.L_x_34:
        /* <DEDUP_REMOVED lines=11> */
[----:B------:R-:W-:Y:S01]  /*2400*/  @P0 PRMT R4, R2, 0x40, R5 ;  /* 0x0000004002040816 */ /* 0x000fe20000000005 */
[----:B------:R-:W-:Y:S01]  /*2410*/  UISETP.NE.AND UP2, UPT, UR28, 0x1, UPT ;  /* 0x000000011c00788c */ /* 0x000fe2000bf45270 */
[----:B------:R-:W-:Y:S01]  /*2420*/  SHF.L.U32 R6, R10, 0x1f, RZ ;  /* 0x0000001f0a067819 */ /* 0x000fe200000006ff */
[----:B------:R-:W-:Y:S01]  /*2430*/  USHF.R.U32.HI UR7, URZ, UR23, UR33 ;  /* 0x00000017ff077299 */ /* 0x000fe20008011621 */
[----:B------:R-:W-:Y:S01]  /*2440*/  @P0 R2UR UR11, R4 ;  /* 0x00000000040b02ca */ /* 0x000fe200000e0000 */
[----:B------:R-:W-:Y:S01]  /*2450*/  UISETP.NE.AND UP3, UPT, UR29, 0x1, UPT ;  /* 0x000000011d00788c */ /* 0x000fe2000bf65270 */
[----:B------:R1:W2:Y:S01]  /*2460*/  SYNCS.PHASECHK.TRANS64.TRYWAIT P1, [UR8+0x88], R6 ;  /* 0x00008806ff0075a7 */ /* 0x0002a20008021108 */
[----:B------:R-:W-:Y:S01]  /*2470*/  USEL UR7, UR6, UR7, !UP2 ;  /* 0x0000000706077287 */ /* 0x000fe2000d000000 */
[----:B------:R-:W-:Y:S01]  /*2480*/  @P0 R2UR UR9, R3 ;  /* 0x00000000030902ca */ /* 0x000fe200000e0000 */
[----:B------:R-:W-:Y:S02]  /*2490*/  USHF.L.U32 UR8, UR51, 0xc, URZ ;  /* 0x0000000c33087899 */ /* 0x000fe400080006ff */
[----:B------:R-:W-:Y:S02]  /*24a0*/  UIMAD.WIDE.U32 UR32, UR7, UR27, URZ ;  /* 0x0000001b072072a5 */ /* 0x000fe4000f8e00ff */
[----:B------:R-:W-:Y:S02]  /*24b0*/  UIADD3 UR54, UP1, UPT, UR52, 0x80, URZ ;  /* 0x0000008034367890 */ /* 0x000fe4000ff3e0ff */
        /* <DEDUP_REMOVED lines=18> */
[----:B------:R-:W-:Y:S01]  /*25e0*/  UMOV UR42, UR38 ;  /* 0x00000026002a7c82 */ /* 0x000fe20008000000 */
[----:B------:R-:W-:Y:S01]  /*25f0*/  UIADD3.X UR37, UPT, UPT, URZ, UR53, URZ, UP0, !UPT ;  /* 0x00000035ff257290 */ /* 0x000fe200087fe4ff */
[----:B------:R1:W-:Y:S01]  /*2600*/  UTMALDG.2D [UR40], [UR54], desc[UR56] ;  /* 0x00003828360075b4 */ /* 0x0003e20008009000 */
[----:B------:R-:W-:Y:S02]  /*2610*/  UIADD3 UR16, UPT, UPT, UR8, 0x15400, URZ ;  /* 0x0001540008107890 */ /* 0x000fe4000fffe0ff */
[----:B------:R-:W-:Y:S01]  /*2620*/  UIMAD UR20, UR7, UR15, UR5 ;  /* 0x0000000f071472a4 */ /* 0x000fe2000f8e0205 */
[----:B------:R-:W-:Y:S01]  /*2630*/  UMOV UR17, UR41 ;  /* 0x0000002900117c82 */ /* 0x000fe20008000000 */
[----:B------:R-:W-:Y:S01]  /*2640*/  UMOV UR18, UR26 ;  /* 0x0000001a00127c82 */ /* 0x000fe20008000000 */
[----:B------:R-:W-:Y:S01]  /*2650*/  UIADD3 UR8, UPT, UPT, UR8, 0x16400, URZ ;  /* 0x0001640008087890 */ /* 0x000fe2000fffe0ff */
[----:B------:R-:W-:Y:S01]  /*2660*/  UMOV UR9, UR41 ;  /* 0x0000002900097c82 */ /* 0x000fe20008000000 */
[----:B------:R-:W-:Y:S01]  /*2670*/  UMOV UR11, UR19 ;  /* 0x00000013000b7c82 */ /* 0x000fe20008000000 */
[----:B------:R-:W-:Y:S03]  /*2680*/  UMOV UR13, UR21 ;  /* 0x00000015000d7c82 */ /* 0x000fe60008000000 */
[----:B------:R1:W-:Y:S01]  /*2690*/  UTMALDG.4D.IM2COL.MULTICAST [UR16], [UR36], UR39 ;  /* 0x00000010240073b4 */ /* 0x0003e20008058827 */
[----:B------:R-:W-:Y:S01]  /*26a0*/  UMOV UR12, UR20 ;  /* 0x00000014000c7c82 */ /* 0x000fe20008000000 */
[----:B------:R-:W-:Y:S01]  /*26b0*/  UIADD3 UR31, UPT, UPT, UR31, 0x1, URZ ;  /* 0x000000011f1f7890 */ /* 0x000fe2000fffe0ff */
[----:B------:R-:W-:Y:S03]  /*26c0*/  UMOV UR51, UR46 ;  /* 0x0000002e00337c82 */ /* 0x000fe60008000000 */
[----:B------:R-:W-:Y:S01]  /*26d0*/  UISETP.NE.AND UP0, UPT, UR31, UR24, UPT ;  /* 0x000000181f00728c */ /* 0x000fe2000bf05270 */
[----:B------:R1:W-:Y:S08]  /*26e0*/  UTMALDG.4D.IM2COL.MULTICAST [UR8], [UR36], UR39 ;  /* 0x00000008240073b4 */ /* 0x0003f00008058827 */
[----:B-1----:R-:W-:Y:S05]  /*26f0*/  BRA.U UP0, `(.L_x_36) ;  /* 0xfffffff900d87547 */ /* 0x002fea000b83ffff */
.L_x_30:
[----:B------:R-:W-:Y:S01]  /*2700*/  SHF.L.U32 R3, R8, 0x1f, RZ ;  /* 0x0000001f08037819 */ /* 0x000fe200000006ff */
[----:B------:R-:W-:-:S03]  /*2710*/  NOP ;  /* 0x0000000000007918 */ /* 0x000fc60000000000 */
[----:B------:R-:W3:Y:S02]  /*2720*/  SYNCS.PHASECHK.TRANS64.TRYWAIT P0, [UR35+0x160], R3 ;  /* 0x00016003ff0075a7 */ /* 0x000ee40008001123 */
[----:B---3--:R-:W-:Y:S05]  /*2730*/  @!P0 BRA `(.L_x_37) ;  /* 0x0000006800d48947 */ /* 0x008fea0003800000 */
.L_x_147:
[----:B------:R-:W3:Y:S01]  /*2740*/  LDS.128 R4, [UR35+0x1a0] ;  /* 0x0001a023ff047984 */ /* 0x000ee20008000c00 */
[----:B------:R-:W-:Y:S01]  /*2750*/  UIADD3 UR4, UPT, UPT, UR35, 0x168, URZ ;  /* 0x0000016823047890 */ /* 0x000fe2000fffe0ff */
[----:B--2---:R-:W-:Y:S01]  /*2760*/  ISETP.GE.AND P1, PT, R26, 0x1, PT ;  /* 0x000000011a00780c */ /* 0x004fe20003f26270 */
[----:B------:R-:W-:Y:S01]  /*2770*/  @!PT LDS RZ, [RZ] ;  /* 0x00000000fffff984 */ /* 0x000fe20000000800 */
[----:B------:R-:W-:Y:S01]  /*2780*/  @!PT LDS RZ, [RZ] ;  /* 0x00000000fffff984 */ /* 0x000fe20000000800 */
[----:B------:R-:W-:Y:S01]  /*2790*/  @!PT LDS RZ, [RZ] ;  /* 0x00000000fffff984 */ /* 0x000fe20000000800 */
[----:B------:R-:W-:Y:S01]  /*27a0*/  @!PT LDS RZ, [RZ] ;  /* 0x00000000fffff984 */ /* 0x000fe20000000800 */
[----:B------:R2:W-:Y:S06]  /*27b0*/  MEMBAR.ALL.CTA ;  /* 0x0000000000007992 */ /* 0x0005ec0000008000 */
[----:B--2---:R-:W2:Y:S01]  /*27c0*/  FENCE.VIEW.ASYNC.S ;  /* 0x00000000000073c6 */ /* 0x004ea20000000000 */
[----:B------:R-:W-:-:S09]  /*27d0*/  UPRMT UR4, URZ, 0x654, UR4 ;  /* 0x00000654ff047896 */ /* 0x000fd20008000004 */
[----:B--2---:R-:W-:Y:S01]  /*27e0*/  SYNCS.ARRIVE.TRANS64.RED.A1T0 RZ, [UR4], RZ ;  /* 0x000000ffffff79a7 */ /* 0x004fe20008100404 */
[----:B---3--:R-:W-:-:S13]  /*27f0*/  LOP3.LUT P0, RZ, R6, 0x1, RZ, 0xc0, !PT ;  /* 0x0000000106ff7812 */ /* 0x008fda000780c0ff */
[----:B------:R-:W-:Y:S02]  /*2800*/  @P0 MOV R13, R4 ;  /* 0x00000004000d0202 */ /* 0x000fe40000000f00 */
[----:B------:R-:W-:Y:S01]  /*2810*/  @P0 LOP3.LUT R11, R5, 0xffff, RZ, 0xc0, !PT ;  /* 0x0000ffff050b0812 */ /* 0x000fe200078ec0ff */
[----:B------:R-:W-:Y:S06]  /*2820*/  @!P1 BRA `(.L_x_38) ;  /* 0x0000000000b89947 */ /* 0x000fec0003800000 */
[----:B------:R-:W2:Y:S01]  /*2830*/  LDC.64 R4, c[0x0][0xb18] ;  /* 0x0002c600ff047b82 */ /* 0x000ea20000000a00 */
[----:B------:R-:W-:-:S07]  /*2840*/  ISETP.NE.AND P3, PT, R26, 0x1, PT ;  /* 0x000000011a00780c */ /* 0x000fce0003f65270 */
[----:B------:R-:W3:Y:S08]  /*2850*/  LDC.64 R6, c[0x0][0xb10] ;  /* 0x0002c400ff067b82 */ /* 0x000ef00000000a00 */
[----:B------:R-:W4:Y:S08]  /*2860*/  LDC R14, c[0x0][0xb20] ;  /* 0x0002c800ff0e7b82 */ /* 0x000f300000000800 */
[----:B------:R-:W4:Y:S01]  /*2870*/  LDC R16, c[0x0][0xb0c] ;  /* 0x0002c300ff107b82 */ /* 0x000f220000000800 */
[----:B--2---:R-:W-:Y:S01]  /*2880*/  IMAD.HI.U32 R15, R0, R5, RZ ;  /* 0x00000005000f7227 */ /* 0x004fe200078e00ff */
[----:B------:R-:W-:-:S03]  /*2890*/  ISETP.NE.AND P1, PT, R4, 0x1, PT ;  /* 0x000000010400780c */ /* 0x000fc60003f25270 */
[----:B------:R-:W-:-:S03]  /*28a0*/  IMAD.HI.U32 R5, R11, R5, RZ ;  /* 0x000000050b057227 */ /* 0x000fc600078e00ff */
[----:B-1----:R-:W1:Y:S01]  /*28b0*/  LDC.64 R2, c[0x0][0xb28] ;  /* 0x0002ca00ff027b82 */ /* 0x002e620000000a00 */
[----:B---3--:R-:W-:-:S04]  /*28c0*/  IMAD.HI.U32 R18, R9, R6, RZ ;  /* 0x0000000609127227 */ /* 0x008fc800078e00ff */
[----:B------:R-:W-:Y:S01]  /*28d0*/  IMAD.HI.U32 R20, R13, R6, RZ ;  /* 0x000000060d147227 */ /* 0x000fe200078e00ff */
[----:B------:R-:W-:Y:S02]  /*28e0*/  SHF.R.U32.HI R18, RZ, R7, R18 ;  /* 0x00000007ff127219 */ /* 0x000fe40000011612 */
[-C--:B----4-:R-:W-:Y:S02]  /*28f0*/  SHF.R.U32.HI R15, RZ, R14.reuse, R15 ;  /* 0x0000000eff0f7219 */ /* 0x090fe4000001160f */
[----:B------:R-:W-:Y:S02]  /*2900*/  SHF.R.U32.HI R14, RZ, R14, R5 ;  /* 0x0000000eff0e7219 */ /* 0x000fe40000011605 */
[----:B------:R-:W-:Y:S02]  /*2910*/  SEL R15, R0, R15, !P1 ;  /* 0x0000000f000f7207 */ /* 0x000fe40004800000 */
[----:B------:R-:W-:Y:S02]  /*2920*/  SHF.R.U32.HI R20, RZ, R7, R20 ;  /* 0x00000007ff147219 */ /* 0x000fe40000011614 */
[----:B------:R-:W-:-:S02]  /*2930*/  ISETP.NE.AND P2, PT, R16, 0x1, PT ;  /* 0x000000011000780c */ /* 0x000fc40003f45270 */
[----:B------:R-:W-:Y:S02]  /*2940*/  SEL R5, R11, R14, !P1 ;  /* 0x0000000e0b057207 */ /* 0x000fe40004800000 */
[----:B------:R-:W-:Y:S02]  /*2950*/  SEL R17, R9, R18, !P2 ;  /* 0x0000001209117207 */ /* 0x000fe40005000000 */
[----:B------:R-:W-:Y:S01]  /*2960*/  SEL R7, R13, R20, !P2 ;  /* 0x000000140d077207 */ /* 0x000fe20005000000 */
[----:B-1----:R-:W-:-:S04]  /*2970*/  IMAD.HI.U32 R18, R15, R2, RZ ;  /* 0x000000020f127227 */ /* 0x002fc800078e00ff */
[----:B------:R-:W-:Y:S01]  /*2980*/  IMAD.HI.U32 R6, R17, R2, RZ ;  /* 0x0000000211067227 */ /* 0x000fe200078e00ff */
[----:B------:R-:W-:-:S04]  /*2990*/  @P3 SHF.R.U32.HI R15, RZ, R3, R18 ;  /* 0x00000003ff0f3219 */ /* 0x000fc80000011612 */
[----:B------:R-:W-:Y:S01]  /*29a0*/  @P3 SHF.R.U32.HI R17, RZ, R3, R6 ;  /* 0x00000003ff113219 */ /* 0x000fe20000011606 */
[----:B------:R-:W-:-:S04]  /*29b0*/  IMAD R15, R26, R15, RZ ;  /* 0x0000000f1a0f7224 */ /* 0x000fc800078e02ff */
[----:B------:R-:W-:Y:S01]  /*29c0*/  IMAD R6, R26, R17, RZ ;  /* 0x000000111a067224 */ /* 0x000fe200078e02ff */
[----:B------:R-:W-:-:S04]  /*29d0*/  ISETP.GE.AND P1, PT, R5, R15, PT ;  /* 0x0000000f0500720c */ /* 0x000fc80003f26270 */
[----:B------:R-:W-:Y:S01]  /*29e0*/  ISETP.GE.OR P1, PT, R7, R6, P1 ;  /* 0x000000060700720c */ /* 0x000fe20000f26670 */
[----:B------:R-:W-:-:S05]  /*29f0*/  IMAD.HI.U32 R6, R5, R2, RZ ;  /* 0x0000000205067227 */ /* 0x000fca00078e00ff */
[----:B------:R-:W-:-:S04]  /*2a00*/  SHF.R.U32.HI R6, RZ, R3, R6 ;  /* 0x00000003ff067219 */ /* 0x000fc80000011606 */
[----:B------:R-:W-:-:S03]  /*2a10*/  SEL R6, R5, R6, !P3 ;  /* 0x0000000605067207 */ /* 0x000fc60005800000 */
[----:B------:R-:W-:-:S04]  /*2a20*/  @!P1 IMAD.HI.U32 R14, R7, R2, RZ ;  /* 0x00000002070e9227 */ /* 0x000fc800078e00ff */
[----:B------:R-:W-:Y:S01]  /*2a30*/  IMAD.MOV R2, RZ, RZ, -R6 ;  /* 0x000000ffff027224 */ /* 0x000fe200078e0a06 */
[----:B------:R-:W-:-:S03]  /*2a40*/  @!P1 SHF.R.U32.HI R14, RZ, R3, R14 ;  /* 0x00000003ff0e9219 */ /* 0x000fc6000001160e */
[----:B------:R-:W-:Y:S01]  /*2a50*/  IMAD R2, R26, R2, R5 ;  /* 0x000000021a027224 */ /* 0x000fe200078e0205 */
[----:B------:R-:W-:Y:S02]  /*2a60*/  @!P1 SEL R3, R7, R14, !P3 ;  /* 0x0000000e07039207 */ /* 0x000fe40005800000 */
[----:B------:R-:W-:-:S03]  /*2a70*/  IADD3 R14, PT, PT, -R5, RZ, RZ ;  /* 0x000000ff050e7210 */ /* 0x000fc60007ffe1ff */
[--C-:B------:R-:W-:Y:S02]  /*2a80*/  @!P1 IMAD.IADD R6, R6, 0x1, -R3.reuse ;  /* 0x0000000106069824 */ /* 0x100fe400078e0a03 */
[----:B------:R-:W-:Y:S01]  /*2a90*/  @!P1 IMAD R3, R2, R17, R3 ;  /* 0x0000001102039224 */ /* 0x000fe200078e0203 */
[----:B------:R-:W-:Y:S01]  /*2aa0*/  IADD3 R2, PT, PT, -R7, RZ, RZ ;  /* 0x000000ff07027210 */ /* 0x000fe20007ffe1ff */
[----:B------:R-:W-:Y:S02]  /*2ab0*/  @!P1 IMAD R5, R26, R6, R7 ;  /* 0x000000061a059224 */ /* 0x000fe400078e0207 */
[----:B------:R-:W-:Y:S02]  /*2ac0*/  IMAD R11, R4, R14, R11 ;  /* 0x0000000e040b7224 */ /* 0x000fe400078e020b */
[----:B------:R-:W-:Y:S02]  /*2ad0*/  @!P1 IMAD.MOV.U32 R7, RZ, RZ, R3 ;  /* 0x000000ffff079224 */ /* 0x000fe400078e0003 */
[----:B------:R-:W-:-:S02]  /*2ae0*/  IMAD R2, R16, R2, R13 ;  /* 0x0000000210027224 */ /* 0x000fc400078e020d */
[----:B------:R-:W-:Y:S02]  /*2af0*/  IMAD R11, R5, R4, R11 ;  /* 0x00000004050b7224 */ /* 0x000fe400078e020b */
[----:B------:R-:W-:Y:S02]  /*2b00*/  IMAD R13, R7, R16, R2 ;  /* 0x00000010070d7224 */ /* 0x000fe400078e0202 */
.L_x_38:
[----:B------:R-:W2:Y:S02]  /*2b10*/  LDCU UR4, c[0x0][0xb30] ;  /* 0x00016600ff0477ac */ /* 0x000ea40008000800 */
[----:B--2---:R-:W-:-:S09]  /*2b20*/  UISETP.NE.AND UP0, UPT, UR4, 0x1, UPT ;  /* 0x000000010400788c */ /* 0x004fd2000bf05270 */
[----:B------:R-:W-:Y:S05]  /*2b30*/  BRA.U UP0, `(.L_x_39) ;  /* 0x0000000100407547 */ /* 0x000fea000b800000 */
[----:B------:R-:W2:Y:S08]  /*2b40*/  LDC.64 R4, c[0x0][0xb10] ;  /* 0x0002c400ff047b82 */ /* 0x000eb00000000a00 */
[----:B-1----:R-:W1:Y:S08]  /*2b50*/  LDC.64 R2, c[0x0][0xb18] ;  /* 0x0002c600ff027b82 */ /* 0x002e700000000a00 */
[----:B------:R-:W3:Y:S08]  /*2b60*/  LDC R6, c[0x0][0xb20] ;  /* 0x0002c800ff067b82 */ /* 0x000ef00000000800 */
[----:B------:R-:W4:Y:S01]  /*2b70*/  LDC R14, c[0x0][0xb0c] ;  /* 0x0002c300ff0e7b82 */ /* 0x000f220000000800 */
[----:B--2---:R-:W-:-:S05]  /*2b80*/  IMAD.HI.U32 R4, R13, R4, RZ ;  /* 0x000000040d047227 */ /* 0x004fca00078e00ff */
[----:B------:R-:W-:Y:S01]  /*2b90*/  SHF.R.U32.HI R4, RZ, R5, R4 ;  /* 0x00000005ff047219 */ /* 0x000fe20000011604 */
[----:B-1----:R-:W-:Y:S01]  /*2ba0*/  IMAD.HI.U32 R3, R11, R3, RZ ;  /* 0x000000030b037227 */ /* 0x002fe200078e00ff */
[----:B------:R-:W-:-:S04]  /*2bb0*/  ISETP.NE.AND P1, PT, R2, 0x1, PT ;  /* 0x000000010200780c */ /* 0x000fc80003f25270 */
[----:B---3--:R-:W-:-:S04]  /*2bc0*/  SHF.R.U32.HI R6, RZ, R6, R3 ;  /* 0x00000006ff067219 */ /* 0x008fc80000011603 */
[----:B------:R-:W-:Y:S02]  /*2bd0*/  SEL R3, R11, R6, !P1 ;  /* 0x000000060b037207 */ /* 0x000fe40004800000 */
[----:B----4-:R-:W-:-:S04]  /*2be0*/  ISETP.NE.AND P2, PT, R14, 0x1, PT ;  /* 0x000000010e00780c */ /* 0x010fc80003f45270 */
[----:B------:R-:W-:-:S05]  /*2bf0*/  SEL R4, R13, R4, !P2 ;  /* 0x000000040d047207 */ /* 0x000fca0005000000 */
[----:B------:R-:W-:Y:S02]  /*2c00*/  IMAD.IADD R5, R3, 0x1, -R4 ;  /* 0x0000000103057824 */ /* 0x000fe400078e0a04 */
[----:B------:R-:W-:Y:S02]  /*2c10*/  IMAD.IADD R3, R4, 0x1, -R3 ;  /* 0x0000000104037824 */ /* 0x000fe400078e0a03 */
[----:B------:R-:W-:Y:S02]  /*2c20*/  IMAD R13, R5, R14, R13 ;  /* 0x0000000e050d7224 */ /* 0x000fe400078e020d */
[----:B------:R-:W-:-:S07]  /*2c30*/  IMAD R11, R3, R2, R11 ;  /* 0x00000002030b7224 */ /* 0x000fce00078e020b */
.L_x_39:
[----:B------:R-:W-:Y:S01]  /*2c40*/  PLOP3.LUT P4, PT, PT, PT, PT, 0x80, 0x8 ;  /* 0x000000000008781c */ /* 0x000fe20003f8f070 */
[----:B------:R-:W-:Y:S01]  /*2c50*/  IMAD.IADD R21, R13, 0x1, R64 ;  /* 0x000000010d157824 */ /* 0x000fe200078e0240 */
[----:B------:R-:W-:Y:S01]  /*2c60*/  LOP3.LUT R8, R8, 0x1, RZ, 0x3c, !PT ;  /* 0x0000000108087812 */ /* 0x000fe200078e3cff */
[----:B------:R-:W-:Y:S01]  /*2c70*/  IMAD.IADD R19, R11, 0x1, R58 ;  /* 0x000000010b137824 */ /* 0x000fe200078e023a */
[----:B------:R-:W-:Y:S09]  /*2c80*/  @P0 BRA `(.L_x_40) ;  /* 0xffffffe800c00947 */ /* 0x000ff2000383ffff */
[----:B------:R-:W-:Y:S01]  /*2c90*/  UIADD3 UR35, UPT, UPT, UR35, 0x88, URZ ;  /* 0x0000008823237890 */ /* 0x000fe2000fffe0ff */
[----:B-1----:R-:W-:-:S03]  /*2ca0*/  SHF.L.U32 R3, R10, 0x1f, RZ ;  /* 0x0000001f0a037819 */ /* 0x002fc600000006ff */
[----:B------:R-:W-:-:S09]  /*2cb0*/  ULEA UR4, UR46, UR35, 0x3 ;  /* 0x000000232e047291 */ /* 0x000fd2000f8e18ff */
[----:B------:R-:W1:Y:S02]  /*2cc0*/  SYNCS.PHASECHK.TRANS64.TRYWAIT P0, [UR4], R3 ;  /* 0x00000003ff0075a7 */ /* 0x000e640008001104 */
[----:B-1----:R-:W-:Y:S05]  /*2cd0*/  @!P0 BRA `(.L_x_41) ;  /* 0x0000006400848947 */ /* 0x002fea0003800000 */
.L_x_149:
[----:B------:R-:W-:-:S04]  /*2ce0*/  UIADD3 UR5, UPT, UPT, UR46, 0x1, URZ ;  /* 0x000000012e057890 */ /* 0x000fc8000fffe0ff */
[----:B------:R-:W-:-:S04]  /*2cf0*/  UISETP.NE.AND UP0, UPT, UR5, 0x11, UPT ;  /* 0x000000110500788c */ /* 0x000fc8000bf05270 */
[----:B------:R-:W-:Y:S02]  /*2d00*/  USEL UR6, URZ, 0x1, UP0 ;  /* 0x00000001ff067887 */ /* 0x000fe40008000000 */
[----:B------:R-:W-:-:S04]  /*2d10*/  USEL UR5, UR5, URZ, UP0 ;  /* 0x000000ff05057287 */ /* 0x000fc80008000000 */
[----:B------:R-:W-:Y:S01]  /*2d20*/  ULEA UR4, UR5, UR35, 0x3 ;  /* 0x0000002305047291 */ /* 0x000fe2000f8e18ff */
[----:B------:R-:W-:-:S04]  /*2d30*/  LOP3.LUT R2, R10, UR6, RZ, 0x3c, !PT ;  /* 0x000000060a027c12 */ /* 0x000fc8000f8e3cff */
[----:B-1----:R-:W-:-:S04]  /*2d40*/  SHF.L.U32 R3, R2, 0x1f, RZ ;  /* 0x0000001f02037819 */ /* 0x002fc800000006ff */
[----:B------:R-:W1:Y:S02]  /*2d50*/  SYNCS.PHASECHK.TRANS64.TRYWAIT P0, [UR4], R3 ;  /* 0x00000003ff0075a7 */ /* 0x000e640008001104 */
[----:B-1----:R-:W-:Y:S05]  /*2d60*/  @!P0 BRA `(.L_x_42) ;  /* 0x0000006400788947 */ /* 0x002fea0003800000 */
.L_x_151:
        /* <DEDUP_REMOVED lines=9> */
.L_x_153:
        /* <DEDUP_REMOVED lines=9> */
.L_x_155:
        /* <DEDUP_REMOVED lines=9> */
.L_x_157:
        /* <DEDUP_REMOVED lines=9> */
.L_x_159:
        /* <DEDUP_REMOVED lines=9> */
.L_x_161:
        /* <DEDUP_REMOVED lines=9> */
.L_x_163:
        /* <DEDUP_REMOVED lines=9> */
.L_x_165:
        /* <DEDUP_REMOVED lines=9> */
.L_x_167:
        /* <DEDUP_REMOVED lines=9> */
.L_x_169:
        /* <DEDUP_REMOVED lines=9> */
.L_x_171:
        /* <DEDUP_REMOVED lines=9> */
.L_x_173:
        /* <DEDUP_REMOVED lines=9> */
.L_x_175:
        /* <DEDUP_REMOVED lines=9> */
.L_x_177:
        /* <DEDUP_REMOVED lines=9> */
.L_x_179:
[----:B------:R-:W-:-:S04]  /*3550*/  UIADD3 UR5, UPT, UPT, UR5, 0x1, URZ ;  /* 0x0000000105057890 */ /* 0x000fc8000fffe0ff */
[----:B------:R-:W-:-:S04]  /*3560*/  UISETP.NE.AND UP0, UPT, UR5, 0x11, UPT ;  /* 0x000000110500788c */ /* 0x000fc8000bf05270 */
[----:B------:R-:W-:Y:S02]  /*3570*/  USEL UR4, URZ, 0x1, UP0 ;  /* 0x00000001ff047887 */ /* 0x000fe40008000000 */
[----:B------:R-:W-:-:S04]  /*3580*/  USEL UR5, UR5, URZ, UP0 ;  /* 0x000000ff05057287 */ /* 0x000fc80008000000 */
[----:B------:R-:W-:Y:S01]  /*3590*/  ULEA UR5, UR5, UR35, 0x3 ;  /* 0x0000002305057291 */ /* 0x000fe2000f8e18ff */
[----:B-1----:R-:W-:-:S04]  /*35a0*/  LOP3.LUT R3, R2, UR4, RZ, 0x3c, !PT ;  /* 0x0000000402037c12 */ /* 0x002fc8000f8e3cff */
[----:B------:R-:W-:Y:S01]  /*35b0*/  SHF.L.U32 R3, R3, 0x1f, RZ ;  /* 0x0000001f03037819 */ /* 0x000fe200000006ff */
[----:B------:R-:W-:-:S07]  /*35c0*/  IMAD.U32 R0, RZ, RZ, UR5 ;  /* 0x00000005ff007e24 */ /* 0x000fce000f8e00ff */
.L_x_57:
[----:B-1----:R1:W2:Y:S02]  /*35d0*/  SYNCS.PHASECHK.TRANS64.TRYWAIT P0, [R0+URZ], R3 ;  /* 0x00000003000075a7 */ /* 0x0022a400080011ff */
[----:B--2---:R-:W-:Y:S05]  /*35e0*/  @!P0 NANOSLEEP.SYNCS 0x989680 ;  /* 0x009896800000895d */ /* 0x004fea0003900000 */
[----:B------:R-:W2:Y:S02]  /*35f0*/  @!P0 SYNCS.PHASECHK.TRANS64 P0, [R0+URZ], R3 ;  /* 0x00000003000085a7 */ /* 0x000ea400080010ff */
[----:B--2---:R-:W-:Y:S05]  /*3600*/  @P0 EXIT ;  /* 0x000000000000094d */ /* 0x004fea0003800000 */
[----:B------:R-:W-:Y:S05]  /*3610*/  BRA `(.L_x_57) ;  /* 0xfffffffc00ec7947 */ /* 0x000fea000383ffff */
.L_x_22:
[----:B------:R-:W-:-:S04]  /*3620*/  UISETP.NE.AND UP1, UPT, UR48, URZ, UPT ;  /* 0x000000ff3000728c */ /* 0x000fc8000bf25270 */
[----:B------:R-:W-:-:S09]  /*3630*/  UISETP.NE.OR UP1, UPT, UR4, 0x1, UP1 ;  /* 0x000000010400788c */ /* 0x000fd20008f25670 */
[----:B------:R-:W-:Y:S05]  /*3640*/  BRA.U UP1, `(.L_x_58) ;  /* 0x0000000101b07547 */ /* 0x000fea000b800000 */
[----:B------:R-:W-:Y:S01]  /*3650*/  UMOV UR4, 0x400 ;  /* 0x0000040000047882 */ /* 0x000fe20000000000 */
[----:B------:R-:W-:Y:S01]  /*3660*/  HFMA2 R2, -RZ, RZ, 0, 5.9604644775390625e-08 ;  /* 0x00000001ff027431 */ /* 0x000fe200000001ff */
[----:B------:R-:W-:Y:S01]  /*3670*/  ULEA UR48, UR48, UR4, 0x18 ;  /* 0x0000000430307291 */ /* 0x000fe2000f8ec0ff */
[----:B------:R-:W-:Y:S01]  /*3680*/  ISETP.GE.U32.AND P0, PT, R8, 0x2, PT ;  /* 0x000000020800780c */ /* 0x000fe20003f06070 */
[----:B------:R-:W-:Y:S02]  /*3690*/  IMAD.MOV.U32 R3, RZ, RZ, RZ ;  /* 0x000000ffff037224 */ /* 0x000fe400078e00ff */
[----:B------:R-:W-:Y:S02]  /*36a0*/  UIADD3 UR6, UPT, UPT, UR48, 0x168, URZ ;  /* 0x0000016830067890 */ /* 0x000fe4000fffe0ff */
[----:B------:R-:W-:Y:S02]  /*36b0*/  UIADD3 UR7, UPT, UPT, UR48, 0x160, URZ ;  /* 0x0000016030077890 */ /* 0x000fe4000fffe0ff */
[----:B------:R-:W-:-:S12]  /*36c0*/  UPRMT UR6, URZ, 0x654, UR6 ;  /* 0x00000654ff067896 */ /* 0x000fd80008000006 */
.L_x_61:
[----:B------:R-:W-:Y:S01]  /*36d0*/  SHF.L.U32 R7, R2, 0x1f, RZ ;  /* 0x0000001f02077819 */ /* 0x000fe200000006ff */
[----:B------:R-:W-:Y:S02]  /*36e0*/  IMAD.U32 R9, RZ, RZ, UR7 ;  /* 0x00000007ff097e24 */ /* 0x000fe4000f8e00ff */
[----:B------:R-:W-:Y:S01]  /*36f0*/  @!P0 IMAD.MOV.U32 R5, RZ, RZ, 0x10 ;  /* 0x00000010ff058424 */ /* 0x000fe200078e00ff */
[----:B------:R-:W2:Y:S02]  /*3700*/  SYNCS.PHASECHK.TRANS64.TRYWAIT P1, [UR48+0x168], R7 ;  /* 0x00016807ff0075a7 */ /* 0x000ea40008021130 */
[----:B------:R-:W-:-:S04]  /*3710*/  PRMT R9, R8, 0x654, R9 ;  /* 0x0000065408097816 */ /* 0x000fc80000000009 */
[----:B------:R-:W-:Y:S01]  /*3720*/  SEL R0, R9, R0, !P0 ;  /* 0x0000000009007207 */ /* 0x000fe20004000000 */
[----:B--2---:R-:W-:Y:S06]  /*3730*/  @!P1 BRA `(.L_x_59) ;  /* 0x00000060006c9947 */ /* 0x004fec0003800000 */
.L_x_181:
[----:B------:R-:W-:Y:S01]  /*3740*/  UIADD3 UR4, UPT, UPT, UR48, 0x1a0, URZ ;  /* 0x000001a030047890 */ /* 0x000fe2000fffe0ff */
[----:B------:R3:W-:Y:S01]  /*3750*/  @!P0 SYNCS.ARRIVE.TRANS64.RED RZ, [R0+URZ], R5 ;  /* 0x0000000500ff89a7 */ /* 0x0007e200080004ff */
[----:B------:R-:W-:Y:S01]  /*3760*/  UIADD3 UR5, UPT, UPT, UR48, 0x160, URZ ;  /* 0x0000016030057890 */ /* 0x000fe2000fffe0ff */
[----:B------:R-:W-:-:S08]  /*3770*/  LOP3.LUT R2, R2, 0x1, RZ, 0x3c, !PT ;  /* 0x0000000102027812 */ /* 0x000fd000078e3cff */
[----:B------:R-:W-:Y:S06]  /*3780*/  UGETNEXTWORKID.BROADCAST [UR4], [UR5] ;  /* 0x00000000040073ca */ /* 0x000fec0008000100 */
[----:B---3--:R-:W-:-:S04]  /*3790*/  SHF.L.U32 R5, R3, 0x1f, RZ ;  /* 0x0000001f03057819 */ /* 0x008fc800000006ff */
[----:B------:R-:W3:Y:S02]  /*37a0*/  SYNCS.PHASECHK.TRANS64.TRYWAIT P1, [UR48+0x160], R5 ;  /* 0x00016005ff0075a7 */ /* 0x000ee40008021130 */
[----:B---3--:R-:W-:Y:S05]  /*37b0*/  @!P1 BRA `(.L_x_60) ;  /* 0x0000006000649947 */ /* 0x008fea0003800000 */
.L_x_183:
[----:B--2---:R-:W2:Y:S01]  /*37c0*/  LDS.128 R4, [UR48+0x1a0] ;  /* 0x0001a030ff047984 */ /* 0x004ea20008000c00 */
[----:B------:R-:W-:Y:S01]  /*37d0*/  LOP3.LUT R3, R3, 0x1, RZ, 0x3c, !PT ;  /* 0x0000000103037812 */ /* 0x000fe200078e3cff */
[----:B------:R-:W-:Y:S01]  /*37e0*/  @!PT LDS RZ, [RZ] ;  /* 0x00000000fffff984 */ /* 0x000fe20000000800 */
[----:B------:R-:W-:Y:S01]  /*37f0*/  @!PT LDS RZ, [RZ] ;  /* 0x00000000fffff984 */ /* 0x000fe20000000800 */
[----:B------:R-:W-:Y:S01]  /*3800*/  @!PT LDS RZ, [RZ] ;  /* 0x00000000fffff984 */ /* 0x000fe20000000800 */
[----:B------:R-:W-:Y:S01]  /*3810*/  @!PT LDS RZ, [RZ] ;  /* 0x00000000fffff984 */ /* 0x000fe20000000800 */
[----:B------:R3:W-:Y:S06]  /*3820*/  MEMBAR.ALL.CTA ;  /* 0x0000000000007992 */ /* 0x0007ec0000008000 */
[----:B---3--:R-:W3:Y:S02]  /*3830*/  FENCE.VIEW.ASYNC.S ;  /* 0x00000000000073c6 */ /* 0x008ee40000000000 */
[----:B---3--:R-:W-:Y:S01]  /*3840*/  SYNCS.ARRIVE.TRANS64.RED.A1T0 RZ, [UR6], RZ ;  /* 0x000000ffffff79a7 */ /* 0x008fe20008100406 */
[----:B--2---:R-:W-:-:S13]  /*3850*/  LOP3.LUT P1, RZ, R6, 0x1, RZ, 0xc0, !PT ;  /* 0x0000000106ff7812 */ /* 0x004fda000782c0ff */
[----:B------:R-:W-:Y:S05]  /*3860*/  @P1 BRA `(.L_x_61) ;  /* 0xfffffffc00981947 */ /* 0x000fea000383ffff */
[----:B------:R-:W-:-:S04]  /*3870*/  SHF.L.U32 R0, R2, 0x1f, RZ ;  /* 0x0000001f02007819 */ /* 0x000fc800000006ff */
[----:B------:R-:W2:Y:S02]  /*3880*/  SYNCS.PHASECHK.TRANS64 P0, [UR48+0x168], R0 ;  /* 0x00016800ff0075a7 */ /* 0x000ea40008001030 */
[----:B-12---:R-:W-:Y:S05]  /*3890*/  @P0 EXIT ;  /* 0x000000000000094d */ /* 0x006fea0003800000 */
[----:B------:R-:W-:-:S07]  /*38a0*/  MOV R0, UR48 ;  /* 0x0000003000007c02 */ /* 0x000fce0008000f00 */
.L_x_62:
[----:B-1----:R-:W-:-:S04]  /*38b0*/  SHF.L.U32 R3, R2, 0x1f, RZ ;  /* 0x0000001f02037819 */ /* 0x002fc800000006ff */
[----:B------:R1:W2:Y:S03]  /*38c0*/  SYNCS.PHASECHK.TRANS64.TRYWAIT P0, [R0+URZ+0x168], R3 ;  /* 0x00016803000075a7 */ /* 0x0002a600080011ff */
[----:B--2---:R-:W-:Y:S05]  /*38d0*/  @!P0 NANOSLEEP.SYNCS 0x989680 ;  /* 0x009896800000895d */ /* 0x004fea0003900000 */
[----:B------:R-:W2:Y:S02]  /*38e0*/  @!P0 SYNCS.PHASECHK.TRANS64 P0, [R0+URZ+0x168], R3 ;  /* 0x00016803000085a7 */ /* 0x000ea400080010ff */
[----:B--2---:R-:W-:Y:S05]  /*38f0*/  @P0 EXIT ;  /* 0x000000000000094d */ /* 0x004fea0003800000 */
[----:B------:R-:W-:Y:S05]  /*3900*/  BRA `(.L_x_62) ;  /* 0xfffffffc00e87947 */ /* 0x000fea000383ffff */
.L_x_58:
[----:B------:R-:W-:Y:S05]  /*3910*/  BRA.U UP4, `(.L_x_63) ;  /* 0x0000000d04487547 */ /* 0x000fea000b800000 */
[----:B------:R-:W-:Y:S01]  /*3920*/  UMOV UR4, 0x40 ;  /* 0x0000004000047882 */ /* 0x000fe20000000000 */
[----:B------:R-:W-:Y:S01]  /*3930*/  NOP ;  /* 0x0000000000007918 */ /* 0x000fe20000000000 */
[----:B------:R-:W-:Y:S01]  /*3940*/  ULEA UR4, UR48, UR4, 0x18 ;  /* 0x0000000430047291 */ /* 0x000fe2000f8ec0ff */
[----:B------:R-:W-:Y:S02]  /*3950*/  UMOV UR5, 0x400 ;  /* 0x0000040000057882 */ /* 0x000fe40000000000 */
[----:B------:R-:W-:-:S06]  /*3960*/  ULEA UR48, UR48, UR5, 0x18 ;  /* 0x0000000530307291 */ /* 0x000fcc000f8ec0ff */
[----:B------:R-:W2:Y:S02]  /*3970*/  LDS.U8 R2, [UR4+0x1c] ;  /* 0x00001c04ff027984 */ /* 0x000ea40008000000 */
[----:B--2---:R-:W-:-:S13]  /*3980*/  ISETP.NE.AND P0, PT, R2, RZ, PT ;  /* 0x000000ff0200720c */ /* 0x004fda0003f05270 */
[----:B------:R-:W-:Y:S05]  /*3990*/  @P0 BRA `(.L_x_64) ;  /* 0x0000000000580947 */ /* 0x000fea0003800000 */
[----:B------:R-:W-:-:S13]  /*39a0*/  ELECT P0, URZ, PT ;  /* 0x0000000000ff782f */ /* 0x000fda0003800000 */
[----:B------:R-:W-:Y:S05]  /*39b0*/  @!P0 BRA `(.L_x_65) ;  /* 0x0000000000608947 */ /* 0x000fea0003800000 */
[----:B------:R-:W-:Y:S01]  /*39c0*/  UMOV UR5, 0x10 ;  /* 0x0000001000057882 */ /* 0x000fe20000000000 */
[----:B------:R-:W-:Y:S01]  /*39d0*/  HFMA2 R2, -RZ, RZ, 0, 5.9604644775390625e-08 ;  /* 0x00000001ff027431 */ /* 0x000fe200000001ff */
[----:B------:R-:W-:-:S03]  /*39e0*/  MOV R3, 0xffff ;  /* 0x0000ffff00037802 */ /* 0x000fc60000000f00 */
[----:B------:R-:W-:Y:S04]  /*39f0*/  DEPBAR.LE SB2, 0x36 ;  /* 0x0000ad800000791a */ /* 0x000fe80000000000 */
[----:B------:R-:W2:Y:S02]  /*3a00*/  UTCATOMSWS.FIND_AND_SET.ALIGN UP0, UR5, UR5 ;  /* 0x00000005000575e3 */ /* 0x000ea40008000800 */
[----:B--2---:R-:W-:Y:S01]  /*3a10*/  MOV R4, UR5 ;  /* 0x0000000500047c02 */ /* 0x004fe20008000f00 */
[----:B------:R-:W-:Y:S06]  /*3a20*/  BRA.U UP0, `(.L_x_66) ;  /* 0x0000000100187547 */ /* 0x000fec000b800000 */
.L_x_67:
[----:B------:R-:W-:Y:S05]  /*3a30*/  NANOSLEEP 0x64 ;  /* 0x000000640000795d */ /* 0x000fea0003800000 */
[----:B------:R-:W-:-:S05]  /*3a40*/  UMOV UR5, 0x10 ;  /* 0x0000001000057882 */ /* 0x000fca0000000000 */
[----:B------:R-:W-:Y:S04]  /*3a50*/  DEPBAR.LE SB2, 0x36 ;  /* 0x0000ad800000791a */ /* 0x000fe80000000000 */
[----:B------:R-:W2:Y:S02]  /*3a60*/  UTCATOMSWS.FIND_AND_SET.ALIGN UP0, UR5, UR5 ;  /* 0x00000005000575e3 */ /* 0x000ea40008000800 */
[----:B--2---:R-:W-:Y:S01]  /*3a70*/  MOV R4, UR5 ;  /* 0x0000000500047c02 */ /* 0x004fe20008000f00 */
[----:B------:R-:W-:Y:S05]  /*3a80*/  BRA.U !UP0, `(.L_x_67) ;  /* 0xfffffffd08e87547 */ /* 0x000fea000b83ffff */
.L_x_66:
[-C--:B------:R-:W-:Y:S02]  /*3a90*/  SHF.L.U32 R3, R3, R4.reuse, RZ ;  /* 0x0000000403037219 */ /* 0x080fe400000006ff */
[----:B------:R-:W-:Y:S01]  /*3aa0*/  SHF.L.U32 R2, R2, R4, RZ ;  /* 0x0000000402027219 */ /* 0x000fe200000006ff */
[----:B------:R-:W-:Y:S02]  /*3ab0*/  IMAD.SHL.U32 R4, R4, 0x20, RZ ;  /* 0x0000002004047824 */ /* 0x000fe400078e00ff */
[----:B------:R2:W-:Y:S04]  /*3ac0*/  ATOMS.OR RZ, [UR4+0x14], R3 ;  /* 0x00001403ffff798c */ /* 0x0005e8000b000004 */
[----:B------:R2:W-:Y:S04]  /*3ad0*/  ATOMS.OR RZ, [UR4+0x18], R2 ;  /* 0x00001802ffff798c */ /* 0x0005e8000b000004 */
[----:B------:R2:W-:Y:S01]  /*3ae0*/  STS [UR48+0x1b0], R4 ;  /* 0x0001b004ff007988 */ /* 0x0005e20008000830 */
[----:B------:R-:W-:Y:S05]  /*3af0*/  BRA `(.L_x_65) ;  /* 0x0000000000107947 */ /* 0x000fea0003800000 */
.L_x_64:
[----:B------:R-:W-:-:S05]  /*3b00*/  MOV R2, 0xffffffff ;  /* 0xffffffff00027802 */ /* 0x000fca0000000f00 */
[----:B------:R2:W-:Y:S02]  /*3b10*/  STS [UR48+0x1b0], R2 ;  /* 0x0001b002ff007988 */ /* 0x0005e40008000830 */
[----:B--2---:R-:W-:Y:S02]  /*3b20*/  MOV R2, 0x3b40 ;  /* 0x00003b4000027802 */ /* 0x004fe40000000f00 */
[----:B-1---5:R-:W-:Y:S05]  /*3b30*/  CALL.REL.NOINC `($__internal_1_$__cuda_sm10x_tcgen05_guardrail_trap_phase_invalid_during_alloc) ;  /* 0x0000006400787944 */ /* 0x022fea0003c00000 */
.L_x_65:
[----:B------:R-:W-:Y:S05]  /*3b40*/  WARPSYNC.ALL ;  /* 0x0000000000007948 */ /* 0x000fea0003800000 */
[----:B------:R-:W3:Y:S01]  /*3b50*/  S2UR UR7, SR_CgaCtaId ;  /* 0x00000000000779c3 */ /* 0x000ee20000008800 */
[----:B------:R-:W-:Y:S01]  /*3b60*/  UMOV UR4, 0x400 ;  /* 0x0000040000047882 */ /* 0x000fe20000000000 */
[----:B------:R-:W-:-:S06]  /*3b70*/  NOP ;  /* 0x0000000000007918 */ /* 0x000fcc0000000000 */
[----:B------:R-:W-:Y:S06]  /*3b80*/  BAR.ARV 0x6, 0xa0 ;  /* 0x0182800000007b1d */ /* 0x000fec0000002000 */
[----:B------:R-:W4:Y:S01]  /*3b90*/  LDCU UR5, c[0x0][0x390] ;  /* 0x00007200ff0577ac */ /* 0x000f220008000800 */
[----:B------:R-:W-:Y:S01]  /*3ba0*/  LOP3.LUT R0, R0, 0xffff, RZ, 0xc0, !PT ;  /* 0x0000ffff00007812 */ /* 0x000fe200078ec0ff */
[----:B------:R-:W-:Y:S02]  /*3bb0*/  IMAD.MOV.U32 R11, RZ, RZ, 0x1 ;  /* 0x00000001ff0b7424 */ /* 0x000fe400078e00ff */
[----:B------:R-:W-:Y:S01]  /*3bc0*/  IMAD.MOV.U32 R10, RZ, RZ, RZ ;  /* 0x000000ffff0a7224 */ /* 0x000fe200078e00ff */
[----:B------:R-:W-:Y:S01]  /*3bd0*/  R2UR UR10, R0 ;  /* 0x00000000000a72ca */ /* 0x000fe200000e0000 */
[----:B------:R-:W-:Y:S01]  /*3be0*/  IMAD.MOV.U32 R8, RZ, RZ, RZ ;  /* 0x000000ffff087224 */ /* 0x000fe200078e00ff */
[----:B------:R-:W-:Y:S01]  /*3bf0*/  UMOV UR18, URZ ;  /* 0x000000ff00127c82 */ /* 0x000fe20008000000 */
[----:B------:R-:W-:Y:S01]  /*3c00*/  UMOV UR17, URZ ;  /* 0x000000ff00117c82 */ /* 0x000fe20008000000 */
[----:B------:R-:W-:Y:S01]  /*3c10*/  UMOV UR22, 0x0 ;  /* 0x0000000000167882 */ /* 0x000fe20000000000 */
[----:B---3--:R-:W-:Y:S01]  /*3c20*/  ULEA UR7, UR7, UR4, 0x18 ;  /* 0x0000000407077291 */ /* 0x008fe2000f8ec0ff */
[----:B------:R-:W3:Y:S03]  /*3c30*/  LDCU UR4, c[0x0][0x390] ;  /* 0x00007200ff0477ac */ /* 0x000ee60008000800 */
[----:B------:R-:W-:-:S02]  /*3c40*/  UIADD3 UR12, UPT, UPT, UR7, 0x15400, URZ ;  /* 0x00015400070c7890 */ /* 0x000fc4000fffe0ff */
[----:B----4-:R-:W-:-:S03]  /*3c50*/  UIADD3 UR5, UPT, UPT, UR5, 0x1f, URZ ;  /* 0x0000001f05057890 */ /* 0x010fc6000fffe0ff */
[----:B--2---:R-:W2:Y:S01]  /*3c60*/  LDS R2, [UR7+0x1b0] ;  /* 0x0001b007ff027984 */ /* 0x004ea20008000800 */
[----:B------:R-:W-:Y:S02]  /*3c70*/  UIADD3 UR19, UPT, UPT, UR7, 0x4400, URZ ;  /* 0x0000440007137890 */ /* 0x000fe4000fffe0ff */
[----:B------:R-:W-:Y:S02]  /*3c80*/  USHF.R.S32.HI UR6, URZ, 0x1f, UR5 ;  /* 0x0000001fff067899 */ /* 0x000fe40008011405 */
[----:B------:R-:W-:Y:S02]  /*3c90*/  USHF.R.U32.HI UR12, URZ, 0x4, UR12 ;  /* 0x00000004ff0c7899 */ /* 0x000fe4000801160c */
[----:B------:R-:W-:Y:S02]  /*3ca0*/  ULEA.HI UR6, UR6, UR5, URZ, 0x5 ;  /* 0x0000000506067291 */ /* 0x000fe4000f8f28ff */
[----:B------:R-:W-:Y:S02]  /*3cb0*/  UIADD3 UR5, UPT, UPT, UR7, 0x168, URZ ;  /* 0x0000016807057890 */ /* 0x000fe4000fffe0ff */
[----:B------:R-:W-:-:S02]  /*3cc0*/  USHF.R.S32.HI UR6, URZ, 0x5, UR6 ;  /* 0x00000005ff067899 */ /* 0x000fc40008011406 */
[----:B------:R-:W-:Y:S02]  /*3cd0*/  USHF.R.U32.HI UR19, URZ, 0x4, UR19 ;  /* 0x00000004ff137899 */ /* 0x000fe40008011613 */
[----:B------:R-:W-:Y:S02]  /*3ce0*/  UISETP.LT.AND UP0, UPT, UR6, 0x1, UPT ;  /* 0x000000010600788c */ /* 0x000fe4000bf01270 */
[----:B------:R-:W-:Y:S02]  /*3cf0*/  ULOP3.LUT UR12, UR12, 0x3fff, URZ, 0xc0, !UPT ;  /* 0x00003fff0c0c7892 */ /* 0x000fe4000f8ec0ff */
[----:B------:R-:W-:Y:S02]  /*3d00*/  USEL UR11, UR6, 0x1, !UP0 ;  /* 0x00000001060b7887 */ /* 0x000fe4000c000000 */
[----:B------:R-:W-:Y:S02]  /*3d10*/  UPRMT UR5, URZ, 0x654, UR5 ;  /* 0x00000654ff057896 */ /* 0x000fe40008000005 */
[----:B------:R-:W-:-:S02]  /*3d20*/  ULOP3.LUT UR19, UR19, 0x3fff, URZ, 0xc0, !UPT ;  /* 0x00003fff13137892 */ /* 0x000fc4000f8ec0ff */
[----:B------:R-:W-:Y:S02]  /*3d30*/  ULOP3.LUT UR12, UR12, 0x1000000, URZ, 0xfc, !UPT ;  /* 0x010000000c0c7892 */ /* 0x000fe4000f8efcff */
[----:B------:R-:W-:Y:S02]  /*3d40*/  UIADD3 UR11, UPT, UPT, -UR11, URZ, URZ ;  /* 0x000000ff0b0b7290 */ /* 0x000fe4000fffe1ff */
[----:B---3--:R-:W-:Y:S01]  /*3d50*/  UISETP.GE.AND UP3, UPT, UR4, 0x1, UPT ;  /* 0x000000010400788c */ /* 0x008fe2000bf66270 */
[----:B------:R-:W-:Y:S01]  /*3d60*/  UMOV UR23, 0x4218010 ;  /* 0x0421801000177882 */ /* 0x000fe20000000000 */
[----:B------:R-:W-:Y:S01]  /*3d70*/  UMOV UR20, 0x0 ;  /* 0x0000000000147882 */ /* 0x000fe20000000000 */
[----:B------:R-:W-:Y:S01]  /*3d80*/  UMOV UR21, 0x4218010 ;  /* 0x0421801000157882 */ /* 0x000fe20000000000 */
[C---:B--2---:R-:W-:Y:S01]  /*3d90*/  VIADD R5, R2.reuse, 0x80 ;  /* 0x0000008002057836 */ /* 0x044fe20000000000 */
[----:B------:R-:W-:-:S04]  /*3da0*/  LOP3.LUT R4, R2, 0xffff, RZ, 0xc0, !PT ;  /* 0x0000ffff02047812 */ /* 0x000fc800078ec0ff */
[----:B------:R-:W-:-:S05]  /*3db0*/  LOP3.LUT R5, R5, 0xffff, RZ, 0xc0, !PT ;  /* 0x0000ffff05057812 */ /* 0x000fca00078ec0ff */
[----:B------:R2:W-:Y:S02]  /*3dc0*/  STL.64 [R1], R4 ;  /* 0x0000000401007387 */ /* 0x0005e40000100a00 */
.L_x_74:
[----:B--2---:R-:W-:-:S04]  /*3dd0*/  SHF.L.U32 R3, R10, 0x1f, RZ ;  /* 0x0000001f0a037819 */ /* 0x004fc800000006ff */
[----:B---3--:R-:W3:Y:S02]  /*3de0*/  SYNCS.PHASECHK.TRANS64.TRYWAIT P0, [UR7+0x160], R3 ;  /* 0x00016003ff0075a7 */ /* 0x008ee40008001107 */
[----:B---3--:R-:W-:Y:S05]  /*3df0*/  @!P0 BRA `(.L_x_68) ;  /* 0x0000005800ec8947 */ /* 0x008fea0003800000 */
.L_x_185:
[----:B--2---:R-:W2:Y:S01]  /*3e00*/  LDS.128 R4, [UR7+0x1a0] ;  /* 0x0001a007ff047984 */ /* 0x004ea20008000c00 */
[----:B------:R-:W-:Y:S01]  /*3e10*/  ULEA UR9, UR18, UR7, 0x3 ;  /* 0x0000000712097291 */ /* 0x000fe2000f8e18ff */
[----:B---3--:R-:W-:Y:S01]  /*3e20*/  SHF.L.U32 R3, R11, 0x1f, RZ ;  /* 0x0000001f0b037819 */ /* 0x008fe200000006ff */
[----:B------:R-:W-:Y:S01]  /*3e30*/  @!PT LDS RZ, [RZ] ;  /* 0x00000000fffff984 */ /* 0x000fe20000000800 */
[----:B------:R-:W-:Y:S01]  /*3e40*/  @!PT LDS RZ, [RZ] ;  /* 0x00000000fffff984 */ /* 0x000fe20000000800 */
[----:B------:R-:W-:Y:S01]  /*3e50*/  @!PT LDS RZ, [RZ] ;  /* 0x00000000fffff984 */ /* 0x000fe20000000800 */
[----:B------:R-:W-:Y:S01]  /*3e60*/  @!PT LDS RZ, [RZ] ;  /* 0x00000000fffff984 */ /* 0x000fe20000000800 */
[----:B------:R3:W-:Y:S06]  /*3e70*/  MEMBAR.ALL.CTA ;  /* 0x0000000000007992 */ /* 0x0007ec0000008000 */
[----:B---3--:R-:W3:Y:S02]  /*3e80*/  FENCE.VIEW.ASYNC.S ;  /* 0x00000000000073c6 */ /* 0x008ee40000000000 */
[----:B---3--:R-:W-:Y:S01]  /*3e90*/  SYNCS.ARRIVE.TRANS64.RED.A1T0 RZ, [UR5], RZ ;  /* 0x000000ffffff79a7 */ /* 0x008fe20008100405 */
[----:B------:R-:W3:Y:S02]  /*3ea0*/  SYNCS.PHASECHK.TRANS64.TRYWAIT P0, [UR9+0x180], R3 ;  /* 0x00018003ff0075a7 */ /* 0x000ee40008001109 */
[----:B--23--:R-:W-:Y:S05]  /*3eb0*/  @!P0 BRA `(.L_x_69) ;  /* 0x0000005800d48947 */ /* 0x00cfea0003800000 */
.L_x_187:
[----:B------:R-:W-:Y:S05]  /*3ec0*/  BRA.U !UP3, `(.L_x_70) ;  /* 0x000000010bc87547 */ /* 0x000fea000b800000 */
[----:B--2---:R-:W-:Y:S01]  /*3ed0*/  IMAD.U32 R0, RZ, RZ, UR18 ;  /* 0x00000012ff007e24 */ /* 0x004fe2000f8e00ff */
[----:B------:R-:W-:-:S04]  /*3ee0*/  ULEA UR4, UR17, UR7, 0x3 ;  /* 0x0000000711047291 */ /* 0x000fc8000f8e18ff */
[----:B------:R-:W-:Y:S02]  /*3ef0*/  LEA R3, R0, R1, 0x2 ;  /* 0x0000000100037211 */ /* 0x000fe400078e10ff */
[----:B------:R-:W-:-:S04]  /*3f00*/  SHF.L.U32 R0, R8, 0x1f, RZ ;  /* 0x0000001f08007819 */ /* 0x000fc800000006ff */
[----:B------:R-:W5:Y:S01]  /*3f10*/  LDL R3, [R3] ;  /* 0x0000000003037983 */ /* 0x000f620000100800 */
[----:B------:R2:W3:Y:S01]  /*3f20*/  SYNCS.PHASECHK.TRANS64.TRYWAIT P1, [UR4], R0 ;  /* 0x00000000ff0075a7 */ /* 0x0004e20008021104 */
[----:B------:R-:W-:Y:S01]  /*3f30*/  UPLOP3.LUT UP4, UPT, UPT, UPT, UPT, 0x40, 0x4 ;  /* 0x000000000004789c */ /* 0x000fe20003f8e870 */
[----:B------:R-:W-:Y:S01]  /*3f40*/  UMOV UR16, UR11 ;  /* 0x0000000b00107c82 */ /* 0x000fe20008000000 */
[----:B------:R-:W-:Y:S01]  /*3f50*/  UMOV UR15, UR6 ;  /* 0x00000006000f7c82 */ /* 0x000fe20008000000 */
[----:B------:R-:W-:-:S08]  /*3f60*/  UMOV UR14, UR17 ;  /* 0x00000011000e7c82 */ /* 0x000fd00008000000 */
.L_x_73:
[----:B------:R-:W-:Y:S02]  /*3f70*/  UIADD3 UR16, UPT, UPT, UR16, 0x1, URZ ;  /* 0x0000000110107890 */ /* 0x000fe4000fffe0ff */
[----:B----4-:R-:W-:Y:S02]  /*3f80*/  ULEA UR8, UR14, UR7, 0x3 ;  /* 0x000000070e087291 */ /* 0x010fe4000f8e18ff */
[----:B------:R-:W-:Y:S01]  /*3f90*/  UISETP.NE.AND UP0, UPT, UR16, URZ, UPT ;  /* 0x000000ff1000728c */ /* 0x000fe2000bf05270 */
[----:B--23--:R-:W-:Y:S10]  /*3fa0*/  @P1 BRA `(.L_x_71) ;  /* 0x00000000000c1947 */ /* 0x00cff40003800000 */
[----:B------:R-:W-:Y:S04]  /*3fb0*/  SHF.L.U32 R9, R8, 0x1f, RZ ;  /* 0x0000001f08097819 */ /* 0x000fe800000006ff */
[----:B------:R-:W3:Y:S02]  /*3fc0*/  SYNCS.PHASECHK.TRANS64.TRYWAIT P0, [UR8], R9 ;  /* 0x00000009ff0075a7 */ /* 0x000ee40008001108 */
[----:B---3--:R-:W-:Y:S05]  /*3fd0*/  @!P0 BRA `(.L_x_72) ;  /* 0x0000005800a48947 */ /* 0x008fea0003800000 */
.L_x_71:
[----:B------:R-:W-:Y:S01]  /*3fe0*/  UISETP.NE.AND UP1, UPT, UR15, 0x1, UPT ;  /* 0x000000010f00788c */ /* 0x000fe2000bf25270 */
[----:B------:R-:W-:Y:S01]  /*3ff0*/  PLOP3.LUT P1, PT, PT, PT, PT, 0x80, 0x8 ;  /* 0x000000000008781c */ /* 0x000fe20003f2f070 */
[----:B------:R-:W-:Y:S02]  /*4000*/  UIADD3 UR17, UPT, UPT, UR14, 0x1, URZ ;  /* 0x000000010e117890 */ /* 0x000fe4000fffe0ff */
[----:B------:R-:W-:Y:S02]  /*4010*/  ULEA UR24, UR14, UR19, 0x8 ;  /* 0x000000130e187291 */ /* 0x000fe4000f8e40ff */
[----:B------:R-:W-:Y:S01]  /*4020*/  UISETP.NE.AND UP2, UPT, UR17, 0x11, UPT ;  /* 0x000000111100788c */ /* 0x000fe2000bf45270 */
[----:B------:R-:W-:Y:S01]  /*4030*/  PLOP3.LUT P0, PT, PT, PT, UP1, 0x80, 0x8 ;  /* 0x000000000008781c */ /* 0x000fe20003f0f018 */
[----:B------:R-:W-:Y:S02]  /*4040*/  ULEA UR26, UR14, UR12, 0x9 ;  /* 0x0000000c0e1a7291 */ /* 0x000fe4000f8e48ff */
[----:B------:R-:W-:Y:S02]  /*4050*/  USEL UR13, URZ, 0x1, UP2 ;  /* 0x00000001ff0d7887 */ /* 0x000fe40009000000 */
[----:B------:R-:W-:Y:S02]  /*4060*/  USEL UR17, UR17, URZ, UP2 ;  /* 0x000000ff11117287 */ /* 0x000fe40009000000 */
[----:B------:R-:W-:Y:S02]  /*4070*/  UIADD3 UR28, UPT, UPT, UR24, 0x80, URZ ;  /* 0x00000080181c7890 */ /* 0x000fe4000fffe0ff */
[----:B------:R-:W-:Y:S01]  /*4080*/  @UP1 ULEA UR4, UR17, UR7, 0x3 ;  /* 0x0000000711041291 */ /* 0x000fe2000f8e18ff */
[----:B------:R-:W-:Y:S01]  /*4090*/  LOP3.LUT R8, R8, UR13, RZ, 0x3c, !PT ;  /* 0x0000000d08087c12 */ /* 0x000fe2000f8e3cff */
[----:B------:R-:W-:Y:S02]  /*40a0*/  UIADD3 UR30, UPT, UPT, UR26, 0x80, URZ ;  /* 0x000000801a1e7890 */ /* 0x000fe4000fffe0ff */
[----:B------:R-:W-:Y:S01]  /*40b0*/  UIADD3 UR8, UPT, UPT, UR8, 0x88, URZ ;  /* 0x0000008808087890 */ /* 0x000fe2000fffe0ff */
[----:B--2---:R-:W-:Y:S01]  /*40c0*/  @P0 SHF.L.U32 R0, R8, 0x1f, RZ ;  /* 0x0000001f08000819 */ /* 0x004fe200000006ff */
[----:B------:R-:W-:Y:S01]  /*40d0*/  UMOV UR25, 0x40004040 ;  /* 0x4000404000197882 */ /* 0x000fe20000000000 */
[----:B------:R-:W-:Y:S01]  /*40e0*/  UMOV UR27, 0x40004040 ;  /* 0x40004040001b7882 */ /* 0x000fe20000000000 */
[----:B------:R-:W-:Y:S01]  /*40f0*/  UMOV UR29, 0x40004040 ;  /* 0x40004040001d7882 */ /* 0x000fe20000000000 */
[----:B------:R4:W2:Y:S01]  /*4100*/  @P0 SYNCS.PHASECHK.TRANS64.TRYWAIT P1, [UR4], R0 ;  /* 0x00000000ff0005a7 */ /* 0x0008a20008021104 */
[----:B------:R-:W-:Y:S11]  /*4110*/  ELECT P0, URZ, PT ;  /* 0x0000000000ff782f */ /* 0x000ff60003800000 */
[----:B------:R-:W-:Y:S02]  /*4120*/  @!UPT UIADD3 URZ, UPT, UPT, URZ, URZ, URZ ;  /* 0x000000fffffff290 */ /* 0x000fe4000fffe0ff */
[C---:B-----5:R-:W-:Y:S02]  /*4130*/  @P0 R2UR.BROADCAST UR13, R3.reuse ;  /* 0x00000000030d02ca */ /* 0x060fe400008e0000 */
[----:B------:R-:W-:Y:S11]  /*4140*/  ELECT P0, URZ, PT ;  /* 0x0000000000ff782f */ /* 0x000ff60003800000 */
[----:B------:R-:W-:Y:S02]  /*4150*/  @!UPT UIADD3 URZ, UPT, UPT, URZ, URZ, URZ ;  /* 0x000000fffffff290 */ /* 0x000fe4000fffe0ff */
[----:B------:R-:W-:Y:S01]  /*4160*/  @P0 R2UR.BROADCAST UR4, R3 ;  /* 0x00000000030402ca */ /* 0x000fe200008e0000 */
[----:B------:R-:W-:Y:S01]  /*4170*/  UIADD3 UR15, UPT, UPT, UR15, -0x1, URZ ;  /* 0xffffffff0f0f7890 */ /* 0x000fe2000fffe0ff */
[----:B------:R-:W-:Y:S01]  /*4180*/  UMOV UR31, 0x40004040 ;  /* 0x40004040001f7882 */ /* 0x000fe20000000000 */
[----:B------:R-:W-:Y:S01]  /*4190*/  UMOV UR14, UR17 ;  /* 0x00000011000e7c82 */ /* 0x000fe20008000000 */
[----:B------:R4:W-:Y:S01]  /*41a0*/  UTCHMMA gdesc[UR24], gdesc[UR26], tmem[UR13], tmem[UR22], idesc[UR23], UP4 ;  /* 0x00ff161a180075ea */ /* 0x0009e2000a00000d */
[----:B------:R-:W-:Y:S08]  /*41b0*/  UPLOP3.LUT UP4, UPT, UPT, UPT, UPT, 0x80, 0x8 ;  /* 0x000000000008789c */ /* 0x000ff00003f8f070 */
[----:B------:R4:W-:Y:S01]  /*41c0*/  UTCHMMA gdesc[UR28], gdesc[UR30], tmem[UR4], tmem[UR20], idesc[UR21], UPT ;  /* 0x00ff141e1c0075ea */ /* 0x0009e2000b800004 */
[----:B------:R4:W-:Y:S01]  /*41d0*/  UTCBAR.MULTICAST [UR8], URZ, UR10 ;  /* 0x000000ff080073e9 */ /* 0x0009e2000800080a */
[----:B------:R-:W-:Y:S05]  /*41e0*/  BRA.U UP0, `(.L_x_73) ;  /* 0xfffffffd00607547 */ /* 0x000fea000b83ffff */
.L_x_70:
[----:B------:R-:W-:Y:S01]  /*41f0*/  UIADD3 UR18, UPT, UPT, UR18, 0x1, URZ ;  /* 0x0000000112127890 */ /* 0x000fe2000fffe0ff */
[----:B------:R-:W-:Y:S01]  /*4200*/  LOP3.LUT P0, RZ, R6, 0x1, RZ, 0xc0, !PT ;  /* 0x0000000106ff7812 */ /* 0x000fe2000780c0ff */
[----:B------:R-:W-:Y:S01]  /*4210*/  UIADD3 UR9, UPT, UPT, UR9, 0x170, URZ ;  /* 0x0000017009097890 */ /* 0x000fe2000fffe0ff */
[----:B------:R-:W-:Y:S01]  /*4220*/  LOP3.LUT R10, R10, 0x1, RZ, 0x3c, !PT ;  /* 0x000000010a0a7812 */ /* 0x000fe200078e3cff */
[----:B------:R-:W-:-:S04]  /*4230*/  UISETP.NE.AND UP0, UPT, UR18, 0x2, UPT ;  /* 0x000000021200788c */ /* 0x000fc8000bf05270 */
[----:B----4-:R-:W-:Y:S02]  /*4240*/  USEL UR4, URZ, 0x1, UP0 ;  /* 0x00000001ff047887 */ /* 0x010fe40008000000 */
[----:B------:R-:W-:Y:S01]  /*4250*/  USEL UR18, UR18, URZ, UP0 ;  /* 0x000000ff12127287 */ /* 0x000fe20008000000 */
[----:B------:R3:W-:Y:S03]  /*4260*/  UTCBAR [UR9], URZ ;  /* 0x000000ff090073e9 */ /* 0x0007e600080000ff */
[----:B------:R-:W-:Y:S01]  /*4270*/  LOP3.LUT R11, R11, UR4, RZ, 0x3c, !PT ;  /* 0x000000040b0b7c12 */ /* 0x000fe2000f8e3cff */
[----:B------:R-:W-:Y:S07]  /*4280*/  @P0 BRA `(.L_x_74) ;  /* 0xfffffff800d00947 */ /* 0x000fee000383ffff */
[----:B------:R-:W4:Y:S01]  /*4290*/  S2UR UR4, SR_CgaCtaId ;  /* 0x00000000000479c3 */ /* 0x000f220000008800 */
[----:B------:R-:W-:Y:S01]  /*42a0*/  ELECT P0, URZ, PT ;  /* 0x0000000000ff782f */ /* 0x000fe20003800000 */
[----:B--2---:R-:W-:Y:S01]  /*42b0*/  IMAD.MOV.U32 R0, RZ, RZ, 0x1 ;  /* 0x00000001ff007424 */ /* 0x004fe200078e00ff */
[----:B------:R-:W-:Y:S01]  /*42c0*/  UIADD3 UR7, UPT, UPT, UR7, 0x180, URZ ;  /* 0x0000018007077890 */ /* 0x000fe2000fffe0ff */
[----:B------:R-:W-:Y:S01]  /*42d0*/  SHF.L.U32 R3, R11, 0x1f, RZ ;  /* 0x0000001f0b037819 */ /* 0x000fe200000006ff */
[----:B------:R-:W-:-:S03]  /*42e0*/  UMOV UR5, 0x40 ;  /* 0x0000004000057882 */ /* 0x000fc60000000000 */
[----:B------:R-:W-:Y:S01]  /*42f0*/  UVIRTCOUNT.DEALLOC.SMPOOL 0x80 ;  /* 0x000000800000784c */ /* 0x000fe20000000000 */
[----:B----4-:R-:W-:Y:S02]  /*4300*/  ULEA UR4, UR4, UR5, 0x18 ;  /* 0x0000000504047291 */ /* 0x010fe4000f8ec0ff */
[----:B------:R-:W-:-:S07]  /*4310*/  ULEA UR5, UR18, UR7, 0x3 ;  /* 0x0000000712057291 */ /* 0x000fce000f8e18ff */
[----:B------:R2:W-:Y:S02]  /*4320*/  @P0 STS.U8 [UR4+0x1c], R0 ;  /* 0x00001c00ff000988 */ /* 0x0005e40008000004 */
[----:B------:R-:W4:Y:S02]  /*4330*/  SYNCS.PHASECHK.TRANS64.TRYWAIT P0, [UR5], R3 ;  /* 0x00000003ff0075a7 */ /* 0x000f240008001105 */
[----:B--2-4-:R-:W-:Y:S05]  /*4340*/  @!P0 BRA `(.L_x_75) ;  /* 0x0000005400e08947 */ /* 0x014fea0003800000 */
.L_x_190:
[----:B------:R-:W-:-:S04]  /*4350*/  UIADD3 UR6, UPT, UPT, UR18, 0x1, URZ ;  /* 0x0000000112067890 */ /* 0x000fc8000fffe0ff */
[----:B------:R-:W-:-:S04]  /*4360*/  UISETP.NE.AND UP0, UPT, UR6, 0x2, UPT ;  /* 0x000000020600788c */ /* 0x000fc8000bf05270 */
[----:B------:R-:W-:Y:S02]  /*4370*/  USEL UR5, URZ, 0x1, UP0 ;  /* 0x00000001ff057887 */ /* 0x000fe40008000000 */
[----:B------:R-:W-:-:S04]  /*4380*/  USEL UR6, UR6, URZ, UP0 ;  /* 0x000000ff06067287 */ /* 0x000fc80008000000 */
[----:B------:R-:W-:Y:S01]  /*4390*/  ULEA UR6, UR6, UR7, 0x3 ;  /* 0x0000000706067291 */ /* 0x000fe2000f8e18ff */
[----:B--2---:R-:W-:-:S04]  /*43a0*/  LOP3.LUT R3, R11, UR5, RZ, 0x3c, !PT ;  /* 0x000000050b037c12 */ /* 0x004fc8000f8e3cff */
[----:B------:R-:W-:-:S04]  /*43b0*/  SHF.L.U32 R3, R3, 0x1f, RZ ;  /* 0x0000001f03037819 */ /* 0x000fc800000006ff */
[----:B------:R-:W2:Y:S02]  /*43c0*/  SYNCS.PHASECHK.TRANS64.TRYWAIT P0, [UR6], R3 ;  /* 0x00000003ff0075a7 */ /* 0x000ea40008001106 */
[----:B--2---:R-:W-:Y:S05]  /*43d0*/  @!P0 BRA `(.L_x_76) ;  /* 0x0000005400d48947 */ /* 0x004fea0003800000 */
.L_x_192:
[----:B------:R-:W-:Y:S01]  /*43e0*/  NOP ;  /* 0x0000000000007918 */ /* 0x000fe20000000000 */
[----:B--2---:R-:W2:Y:S01]  /*43f0*/  LDS R0, [UR4+0x14] ;  /* 0x00001404ff007984 */ /* 0x004ea20008000800 */
[----:B------:R-:W-:Y:S01]  /*4400*/  LOP3.LUT R2, R2, 0xffff, RZ, 0xc0, !PT ;  /* 0x0000ffff02027812 */ /* 0x000fe200078ec0ff */
[----:B------:R-:W-:Y:S02]  /*4410*/  IMAD.MOV.U32 R3, RZ, RZ, 0xffff ;  /* 0x0000ffffff037424 */ /* 0x000fe400078e00ff */
[----:B------:R-:W-:Y:S01]  /*4420*/  IMAD.MOV.U32 R5, RZ, RZ, 0x1 ;  /* 0x00000001ff057424 */ /* 0x000fe200078e00ff */
[----:B------:R-:W-:-:S04]  /*4430*/  SHF.R.U32.HI R2, RZ, 0x5, R2 ;  /* 0x00000005ff027819 */ /* 0x000fc80000011602 */
[-C--:B------:R-:W-:Y:S02]  /*4440*/  SHF.L.U32 R3, R3, R2.reuse, RZ ;  /* 0x0000000203037219 */ /* 0x080fe400000006ff */
[----:B------:R-:W-:Y:S02]  /*4450*/  SHF.L.U32 R5, R5, R2, RZ ;  /* 0x0000000205057219 */ /* 0x000fe400000006ff */
[----:B--2---:R-:W-:-:S04]  /*4460*/  LOP3.LUT R0, R0, R3, RZ, 0xc0, !PT ;  /* 0x0000000300007212 */ /* 0x004fc800078ec0ff */
[----:B------:R-:W-:-:S13]  /*4470*/  ISETP.NE.AND P0, PT, R0, R3, PT ;  /* 0x000000030000720c */ /* 0x000fda0003f05270 */
[----:B------:R-:W-:Y:S05]  /*4480*/  @P0 BRA `(.L_x_77) ;  /* 0x00000000005c0947 */ /* 0x000fea0003800000 */
[----:B------:R-:W2:Y:S02]  /*4490*/  LDS R0, [UR4+0x18] ;  /* 0x00001804ff007984 */ /* 0x000ea40008000800 */
[----:B--2---:R-:W-:-:S04]  /*44a0*/  LOP3.LUT R0, R0, R5, RZ, 0xc0, !PT ;  /* 0x0000000500007212 */ /* 0x004fc800078ec0ff */
[----:B------:R-:W-:-:S13]  /*44b0*/  ISETP.NE.AND P0, PT, R0, R5, PT ;  /* 0x000000050000720c */ /* 0x000fda0003f05270 */
[----:B------:R-:W-:Y:S05]  /*44c0*/  @P0 BRA `(.L_x_78) ;  /* 0x0000000000400947 */ /* 0x000fea0003800000 */
[----:B------:R-:W-:Y:S01]  /*44d0*/  R2UR UR8, R3 ;  /* 0x00000000030872ca */ /* 0x000fe200000e0000 */
[----:B------:R-:W2:Y:S01]  /*44e0*/  S2R R2, SR_LANEID ;  /* 0x0000000000027919 */ /* 0x000ea20000000000 */
[----:B------:R-:W-:Y:S01]  /*44f0*/  LOP3.LUT R5, RZ, R5, RZ, 0x33, !PT ;  /* 0x00000005ff057212 */ /* 0x000fe200078e33ff */
[----:B------:R-:W-:Y:S02]  /*4500*/  VOTEU.ANY UR7, UPT, PT ;  /* 0x0000000000077886 */ /* 0x000fe400038e0100 */
[----:B------:R-:W-:Y:S01]  /*4510*/  UFLO.U32 UR7, UR7 ;  /* 0x00000007000772bd */ /* 0x000fe200080e0000 */
[----:B------:R-:W4:Y:S07]  /*4520*/  REDUX UR5, R5 ;  /* 0x00000000050573c4 */ /* 0x000f2e0000000000 */
[----:B------:R-:W-:-:S06]  /*4530*/  ULOP3.LUT UR8, URZ, UR8, URZ, 0x33, !UPT ;  /* 0x00000008ff087292 */ /* 0x000fcc000f8e33ff */
[----:B------:R-:W-:-:S04]  /*4540*/  IMAD.U32 R0, RZ, RZ, UR8 ;  /* 0x00000008ff007e24 */ /* 0x000fc8000f8e00ff */
[----:B------:R-:W1:Y:S02]  /*4550*/  REDUX UR6, R0 ;  /* 0x00000000000673c4 */ /* 0x000e640000000000 */
[----:B------:R1:W-:Y:S01]  /*4560*/  UTCATOMSWS.AND URZ, UR8 ;  /* 0x0000000800ff79e3 */ /* 0x0003e20008000000 */
[----:B--2---:R-:W-:Y:S01]  /*4570*/  ISETP.EQ.U32.AND P0, PT, R2, UR7, PT ;  /* 0x0000000702007c0c */ /* 0x004fe2000bf02070 */
[----:B----4-:R-:W-:Y:S02]  /*4580*/  IMAD.U32 R2, RZ, RZ, UR5 ;  /* 0x00000005ff027e24 */ /* 0x010fe4000f8e00ff */
[----:B-1----:R-:W-:-:S10]  /*4590*/  IMAD.U32 R3, RZ, RZ, UR6 ;  /* 0x00000006ff037e24 */ /* 0x002fd4000f8e00ff */
[----:B------:R1:W-:Y:S04]  /*45a0*/  @P0 ATOMS.AND RZ, [UR4+0x14], R3 ;  /* 0x00001403ffff098c */ /* 0x0003e8000a800004 */
[----:B------:R1:W-:Y:S01]  /*45b0*/  @P0 ATOMS.AND RZ, [UR4+0x18], R2 ;  /* 0x00001802ffff098c */ /* 0x0003e2000a800004 */
[----:B------:R-:W-:Y:S05]  /*45c0*/  BRA `(.L_x_79) ;  /* 0x0000000000147947 */ /* 0x000fea0003800000 */
.L_x_78:
[----:B------:R-:W-:Y:S02]  /*45d0*/  MOV R2, 0x45f0 ;  /* 0x000045f000027802 */ /* 0x000fe40000000f00 */
[----:B-1-3-5:R-:W-:Y:S05]  /*45e0*/  CALL.REL.NOINC `($__internal_0_$__cuda_sm10x_tcgen05_guardrail_trap_col_being_dealloced_not_returned_by_alloc) ;  /* 0x0000005800c07944 */ /* 0x02afea0003c00000 */
[----:B------:R-:W-:Y:S05]  /*45f0*/  BRA `(.L_x_79) ;  /* 0x0000000000087947 */ /* 0x000fea0003800000 */
.L_x_77:
[----:B------:R-:W-:Y:S02]  /*4600*/  MOV R2, 0x4620 ;  /* 0x0000462000027802 */ /* 0x000fe40000000f00 */
[----:B-1-3-5:R-:W-:Y:S05]  /*4610*/  CALL.REL.NOINC `($__internal_2_$__cuda_sm10x_tcgen05_guardrail_trap_unallocated_columns_being_dealloced) ;  /* 0x0000005800cc7944 */ /* 0x02afea0003c00000 */
.L_x_79:
[----:B------:R-:W-:Y:S01]  /*4620*/  NOP ;  /* 0x0000000000007918 */ /* 0x000fe20000000000 */
[----:B---3--:R-:W-:Y:S05]  /*4630*/  EXIT ;  /* 0x000000000000794d */ /* 0x008fea0003800000 */
.L_x_63:
[----:B------:R-:W2:Y:S01]  /*4640*/  LDC R3, c[0x0][0x384] ;  /* 0x0000e100ff037b82 */ /* 0x000ea20000000800 */
[----:B------:R-:W-:Y:S01]  /*4650*/  UISETP.NE.OR UP6, UPT, UR4, 0x3, !UP6 ;  /* 0x000000030400788c */ /* 0x000fe2000f7c5670 */
[----:B--2---:R-:W-:-:S08]  /*4660*/  IADD3 R3, PT, PT, R3, 0x7f, RZ ;  /* 0x0000007f03037810 */ /* 0x004fd00007ffe0ff */
[----:B------:R-:W-:Y:S05]  /*4670*/  BRA.U UP6, `(.L_x_80) ;  /* 0x00000015060c7547 */ /* 0x000fea000b800000 */
[----:B------:R-:W2:Y:S01]  /*4680*/  LDC R20, c[0x0][0x388] ;  /* 0x0000e200ff147b82 */ /* 0x000ea20000000800 */
[----:B------:R-:W3:Y:S01]  /*4690*/  LDCU.64 UR6, c[0x0][0x888] ;  /* 0x00011100ff0677ac */ /* 0x000ee20008000a00 */
[----:B------:R-:W-:Y:S01]  /*46a0*/  SHF.R.S32.HI R32, RZ, 0x1f, R3 ;  /* 0x0000001fff207819 */ /* 0x000fe20000011403 */
[----:B------:R-:W-:Y:S01]  /*46b0*/  IMAD.MOV.U32 R27, RZ, RZ, 0x1 ;  /* 0x00000001ff1b7424 */ /* 0x000fe200078e00ff */
[----:B------:R-:W4:Y:S02]  /*46c0*/  LDCU.64 UR4, c[0x0][0x890] ;  /* 0x00011200ff0477ac */ /* 0x000f240008000a00 */
[----:B------:R-:W-:Y:S01]  /*46d0*/  LEA.HI R32, R32, R3, RZ, 0x7 ;  /* 0x0000000320207211 */ /* 0x000fe200078f38ff */
[----:B------:R-:W-:Y:S01]  /*46e0*/  IMAD.MOV.U32 R25, RZ, RZ, RZ ;  /* 0x000000ffff197224 */ /* 0x000fe200078e00ff */
[----:B------:R-:W1:Y:S01]  /*46f0*/  LDC R0, c[0x0][0xb30] ;  /* 0x0002cc00ff007b82 */ /* 0x000e620000000800 */
[----:B------:R-:W-:Y:S01]  /*4700*/  UMOV UR15, 0x400 ;  /* 0x00000400000f7882 */ /* 0x000fe20000000000 */
[----:B------:R-:W-:Y:S01]  /*4710*/  IMAD.MOV.U32 R24, RZ, RZ, 0x1000 ;  /* 0x00001000ff187424 */ /* 0x000fe200078e00ff */
[----:B------:R-:W-:Y:S01]  /*4720*/  ULEA UR15, UR48, UR15, 0x18 ;  /* 0x0000000f300f7291 */ /* 0x000fe2000f8ec0ff */
[----:B------:R-:W-:Y:S01]  /*4730*/  SHF.R.S32.HI R32, RZ, 0x7, R32 ;  /* 0x00000007ff207819 */ /* 0x000fe20000011420 */
[----:B------:R-:W-:-:S02]  /*4740*/  USEL UR22, URZ, 0x1, UP5 ;  /* 0x00000001ff167887 */ /* 0x000fc4000a800000 */
[----:B------:R-:W-:Y:S01]  /*4750*/  UIADD3 UR23, UPT, UPT, UR15, 0x128, URZ ;  /* 0x000001280f177890 */ /* 0x000fe2000fffe0ff */
[----:B------:R-:W1:Y:S01]  /*4760*/  LDC R23, c[0x0][0x370] ;  /* 0x0000dc00ff177b82 */ /* 0x000e620000000800 */
[----:B------:R-:W-:Y:S02]  /*4770*/  UIADD3 UR33, UPT, UPT, UR15, 0x110, URZ ;  /* 0x000001100f217890 */ /* 0x000fe4000fffe0ff */
[----:B---3--:R-:W-:Y:S02]  /*4780*/  UISETP.NE.U32.AND UP2, UPT, UR6, URZ, UPT ;  /* 0x000000ff0600728c */ /* 0x008fe4000bf45070 */
[----:B------:R-:W-:Y:S02]  /*4790*/  UIADD3 UR25, UPT, UPT, UR15, 0x118, URZ ;  /* 0x000001180f197890 */ /* 0x000fe4000fffe0ff */
[----:B------:R-:W-:Y:S01]  /*47a0*/  UISETP.NE.AND.EX UP2, UPT, UR7, URZ, UPT, UP2 ;  /* 0x000000ff0700728c */ /* 0x000fe2000bf45320 */
[----:B------:R-:W3:Y:S01]  /*47b0*/  LDC R2, c[0x0][0xb0c] ;  /* 0x0002c300ff027b82 */ /* 0x000ee20000000800 */
[C---:B--2---:R-:W-:Y:S01]  /*47c0*/  R2UR UR7, R20.reuse ;  /* 0x00000000140772ca */ /* 0x044fe200000e0000 */
[----:B----4-:R-:W-:Y:S01]  /*47d0*/  UISETP.NE.U32.AND UP3, UPT, UR4, URZ, UPT ;  /* 0x000000ff0400728c */ /* 0x010fe2000bf65070 */
[----:B------:R-:W-:Y:S01]  /*47e0*/  R2UR UR6, R20 ;  /* 0x00000000140672ca */ /* 0x000fe200000e0000 */
[----:B------:R-:W-:-:S02]  /*47f0*/  UIADD3 UR14, UPT, UPT, UR15, 0x168, URZ ;  /* 0x000001680f0e7890 */ /* 0x000fc4000fffe0ff */
[----:B------:R-:W-:Y:S02]  /*4800*/  UIADD3 UR17, UPT, UPT, UR15, 0x120, URZ ;  /* 0x000001200f117890 */ /* 0x000fe4000fffe0ff */
[----:B------:R-:W2:Y:S01]  /*4810*/  LDC R18, c[0x0][0xb20] ;  /* 0x0002c800ff127b82 */ /* 0x000ea20000000800 */
[----:B-1----:R-:W-:Y:S01]  /*4820*/  ISETP.NE.AND P1, PT, R0, 0x1, PT ;  /* 0x000000010000780c */ /* 0x002fe20003f25270 */
[----:B------:R-:W-:Y:S02]  /*4830*/  UPRMT UR23, UR48, 0x654, UR23 ;  /* 0x0000065430177896 */ /* 0x000fe40008000017 */
[----:B------:R-:W-:Y:S02]  /*4840*/  UPRMT UR31, UR48, 0x654, UR33 ;  /* 0x00000654301f7896 */ /* 0x000fe40008000021 */
[----:B------:R-:W-:Y:S02]  /*4850*/  UPRMT UR30, UR48, 0x654, UR25 ;  /* 0x00000654301e7896 */ /* 0x000fe40008000019 */
[----:B------:R-:W1:Y:S01]  /*4860*/  LDC.64 R36, c[0x0][0x348] ;  /* 0x0000d200ff247b82 */ /* 0x000e620000000a00 */
[----:B------:R-:W-:-:S02]  /*4870*/  UPLOP3.LUT UP1, UPT, UPT, UPT, UPT, 0x40, 0x4 ;  /* 0x000000000004789c */ /* 0x000fc40003f2e870 */
[----:B------:R-:W-:Y:S02]  /*4880*/  UPRMT UR14, URZ, 0x654, UR14 ;  /* 0x00000654ff0e7896 */ /* 0x000fe4000800000e */
[----:B------:R-:W-:Y:S02]  /*4890*/  UPRMT UR48, UR48, 0x654, UR17 ;  /* 0x0000065430307896 */ /* 0x000fe40008000011 */
[----:B------:R-:W-:Y:S01]  /*48a0*/  UISETP.NE.AND.EX UP3, UPT, UR5, URZ, UPT, UP3 ;  /* 0x000000ff0500728c */ /* 0x000fe2000bf65330 */
[----:B------:R-:W4:Y:S08]  /*48b0*/  LDC.64 R16, c[0x0][0xb10] ;  /* 0x0002c400ff107b82 */ /* 0x000f300000000a00 */
[----:B------:R-:W1:Y:S08]  /*48c0*/  LDC.64 R6, c[0x0][0xb18] ;  /* 0x0002c600ff067b82 */ /* 0x000e700000000a00 */
[----:B------:R-:W1:Y:S08]  /*48d0*/  LDC.64 R4, c[0x0][0xb28] ;  /* 0x0002ca00ff047b82 */ /* 0x000e700000000a00 */
[----:B---3--:R-:W1:Y:S02]  /*48e0*/  LDC R22, c[0x0][0x374] ;  /* 0x0000dd00ff167b82 */ /* 0x008e640000000800 */
.L_x_91:
[----:B------:R-:W-:Y:S02]  /*48f0*/  IABS R14, R32 ;  /* 0x00000020000e7213 */ /* 0x000fe40000000000 */
[----:B------:R-:W-:Y:S02]  /*4900*/  SHF.L.U32 R0, R25, 0x1f, RZ ;  /* 0x0000001f19007819 */ /* 0x000fe400000006ff */
[----:B---3--:R-:W3:Y:S01]  /*4910*/  I2F.RP R9, R14 ;  /* 0x0000000e00097306 */ /* 0x008ee20000209400 */
[----:B------:R-:W-:Y:S01]  /*4920*/  IABS R10, R20 ;  /* 0x00000014000a7213 */ /* 0x000fe20000000000 */
[----:B------:R-:W2:Y:S01]  /*4930*/  SYNCS.PHASECHK.TRANS64.TRYWAIT P2, [UR15+0x160], R0 ;  /* 0x00016000ff0075a7 */ /* 0x000ea2000804110f */
[----:B------:R-:W-:Y:S02]  /*4940*/  IABS R12, R32 ;  /* 0x00000020000c7213 */ /* 0x000fe40000000000 */
[----:B------:R-:W-:Y:S05]  /*4950*/  ISETP.NE.AND P3, PT, R32, RZ, PT ;  /* 0x000000ff2000720c */ /* 0x000fea0003f65270 */
[----:B------:R-:W4:Y:S01]  /*4960*/  I2F.RP R11, R10 ;  /* 0x0000000a000b7306 */ /* 0x000f220000209400 */
[----:B------:R-:W-:Y:S09]  /*4970*/  IMAD.MOV R12, RZ, RZ, -R12 ;  /* 0x000000ffff0c7224 */ /* 0x000ff200078e0a0c */
[----:B---3--:R-:W3:Y:S10]  /*4980*/  MUFU.RCP R3, R9 ;  /* 0x0000000900037308 */ /* 0x008ef40000001000 */
[----:B----4-:R-:W4:Y:S01]  /*4990*/  MUFU.RCP R11, R11 ;  /* 0x0000000b000b7308 */ /* 0x010f220000001000 */
[----:B---3--:R-:W-:Y:S09]  /*49a0*/  VIADD R30, R3, 0xffffffe ;  /* 0x0ffffffe031e7836 */ /* 0x008ff20000000000 */
[----:B------:R-:W3:Y:S01]  /*49b0*/  F2I.FTZ.U32.TRUNC.NTZ R31, R30 ;  /* 0x0000001e001f7305 */ /* 0x000ee2000021f000 */
[----:B----4-:R-:W-:Y:S09]  /*49c0*/  VIADD R9, R11, 0xffffffe ;  /* 0x0ffffffe0b097836 */ /* 0x010ff20000000000 */
[----:B------:R-:W4:Y:S01]  /*49d0*/  F2I.FTZ.U32.TRUNC.NTZ R9, R9 ;  /* 0x0000000900097305 */ /* 0x000f22000021f000 */
[--C-:B---3--:R-:W-:Y:S02]  /*49e0*/  IMAD.MOV R3, RZ, RZ, -R31.reuse ;  /* 0x000000ffff037224 */ /* 0x108fe400078e0a1f */
[----:B------:R-:W-:Y:S02]  /*49f0*/  IMAD.MOV.U32 R30, RZ, RZ, RZ ;  /* 0x000000ffff1e7224 */ /* 0x000fe400078e00ff */
[----:B------:R-:W-:Y:S01]  /*4a00*/  IMAD R28, R3, R14, RZ ;  /* 0x0000000e031c7224 */ /* 0x000fe200078e02ff */
[----:B------:R-:W-:Y:S03]  /*4a10*/  IABS R3, R19 ;  /* 0x0000001300037213 */ /* 0x000fe60000000000 */
[----:B------:R-:W-:Y:S06]  /*4a20*/  IMAD.HI.U32 R28, R31, R28, R30 ;  /* 0x0000001c1f1c7227 */ /* 0x000fec00078e001e */
[----:B-----5:R-:W-:Y:S04]  /*4a30*/  IMAD.HI.U32 R33, R28, R3, RZ ;  /* 0x000000031c217227 */ /* 0x020fe800078e00ff */
[----:B------:R-:W-:Y:S05]  /*4a40*/  IMAD R3, R33, R12, R3 ;  /* 0x0000000c21037224 */ /* 0x000fea00078e0203 */
[----:B------:R-:W-:Y:S11]  /*4a50*/  ISETP.GT.U32.AND P0, PT, R14, R3, PT ;  /* 0x000000030e00720c */ /* 0x000ff60003f04070 */
[----:B------:R-:W-:Y:S02]  /*4a60*/  @!UPT UIADD3 URZ, UPT, UPT, URZ, URZ, URZ ;  /* 0x000000fffffff290 */ /* 0x000fe4000fffe0ff */
[-C--:B------:R-:W-:Y:S01]  /*4a70*/  @!P0 IADD3 R3, PT, PT, R3, -R14.reuse, RZ ;  /* 0x8000000e03038210 */ /* 0x080fe20007ffe0ff */
[----:B------:R-:W-:Y:S03]  /*4a80*/  @!P0 VIADD R33, R33, 0x1 ;  /* 0x0000000121218836 */ /* 0x000fe60000000000 */
[----:B------:R-:W-:Y:S02]  /*4a90*/  ISETP.GE.U32.AND P4, PT, R3, R14, PT ;  /* 0x0000000e0300720c */ /* 0x000fe40003f86070 */
[----:B------:R-:W-:Y:S04]  /*4aa0*/  LOP3.LUT R3, R19, R32, RZ, 0x3c, !PT ;  /* 0x0000002013037212 */ /* 0x000fe800078e3cff */
[----:B------:R-:W-:Y:S07]  /*4ab0*/  ISETP.GE.AND P0, PT, R3, RZ, PT ;  /* 0x000000ff0300720c */ /* 0x000fee0003f06270 */
[----:B------:R-:W-:Y:S01]  /*4ac0*/  @P4 IADD3 R33, PT, PT, R33, 0x1, RZ ;  /* 0x0000000121214810 */ /* 0x000fe20007ffe0ff */
[----:B--2-4-:R-:W-:Y:S06]  /*4ad0*/  @!P2 BRA `(.L_x_81) ;  /* 0x00000050002ca947 */ /* 0x014fec0003800000 */
.L_x_194:
[----:B------:R-:W-:Y:S01]  /*4ae0*/  MOV R15, R9 ;  /* 0x00000009000f7202 */ /* 0x000fe20000000f00 */
[----:B------:R-:W3:Y:S01]  /*4af0*/  LDS.128 R28, [UR15+0x1a0] ;  /* 0x0001a00fff1c7984 */ /* 0x000ee20008000c00 */
[----:B--2---:R-:W-:Y:S02]  /*4b00*/  IMAD.MOV R0, RZ, RZ, -R9 ;  /* 0x000000ffff007224 */ /* 0x004fe400078e0a09 */
[----:B------:R-:W-:Y:S01]  /*4b10*/  @!P0 IMAD.MOV R33, RZ, RZ, -R33 ;  /* 0x000000ffff218224 */ /* 0x000fe200078e0a21 */
[----:B------:R-:W-:Y:S01]  /*4b20*/  @!P3 LOP3.LUT R33, RZ, R32, RZ, 0x33, !PT ;  /* 0x00000020ff21b212 */ /* 0x000fe200078e33ff */
[----:B------:R-:W-:Y:S01]  /*4b30*/  IMAD R38, R0, R10, RZ ;  /* 0x0000000a00267224 */ /* 0x000fe200078e02ff */
[----:B------:R-:W-:Y:S01]  /*4b40*/  ISETP.GE.AND P0, PT, R26, 0x1, PT ;  /* 0x000000011a00780c */ /* 0x000fe20003f06270 */
[----:B------:R-:W-:Y:S01]  /*4b50*/  IMAD.MOV.U32 R14, RZ, RZ, RZ ;  /* 0x000000ffff0e7224 */ /* 0x000fe200078e00ff */
[----:B------:R-:W-:Y:S01]  /*4b60*/  IABS R3, R33 ;  /* 0x0000002100037213 */ /* 0x000fe20000000000 */
[----:B------:R-:W-:Y:S01]  /*4b70*/  @!PT LDS RZ, [RZ] ;  /* 0x00000000fffff984 */ /* 0x000fe20000000800 */
[----:B------:R-:W-:Y:S01]  /*4b80*/  @!PT LDS RZ, [RZ] ;  /* 0x00000000fffff984 */ /* 0x000fe20000000800 */
[----:B------:R-:W-:Y:S01]  /*4b90*/  @!PT LDS RZ, [RZ] ;  /* 0x00000000fffff984 */ /* 0x000fe20000000800 */
[----:B------:R-:W-:Y:S01]  /*4ba0*/  @!PT LDS RZ, [RZ] ;  /* 0x00000000fffff984 */ /* 0x000fe20000000800 */
[----:B------:R2:W-:Y:S06]  /*4bb0*/  MEMBAR.ALL.CTA ;  /* 0x0000000000007992 */ /* 0x0005ec0000008000 */
[----:B--2---:R-:W2:Y:S01]  /*4bc0*/  FENCE.VIEW.ASYNC.S ;  /* 0x00000000000073c6 */ /* 0x004ea20000000000 */
[----:B------:R-:W-:Y:S01]  /*4bd0*/  LOP3.LUT R34, R33, R20, RZ, 0x3c, !PT ;  /* 0x0000001421227212 */ /* 0x000fe200078e3cff */
[----:B------:R-:W-:Y:S06]  /*4be0*/  IMAD.HI.U32 R38, R9, R38, R14 ;  /* 0x0000002609267227 */ /* 0x000fec00078e000e */
[----:B------:R-:W-:Y:S04]  /*4bf0*/  IMAD.HI.U32 R38, R38, R3, RZ ;  /* 0x0000000326267227 */ /* 0x000fe800078e00ff */
[----:B------:R-:W-:Y:S04]  /*4c00*/  IMAD.MOV R0, RZ, RZ, -R38 ;  /* 0x000000ffff007224 */ /* 0x000fe800078e0a26 */
[C---:B------:R-:W-:Y:S05]  /*4c10*/  IMAD R3, R10.reuse, R0, R3 ;  /* 0x000000000a037224 */ /* 0x040fea00078e0203 */
[----:B------:R-:W-:Y:S01]  /*4c20*/  ISETP.GT.U32.AND P4, PT, R10, R3, PT ;  /* 0x000000030a00720c */ /* 0x000fe20003f84070 */
[----:B--2---:R-:W-:Y:S01]  /*4c30*/  SYNCS.ARRIVE.TRANS64.RED.A1T0 RZ, [UR14], RZ ;  /* 0x000000ffffff79a7 */ /* 0x004fe2000810040e */
[----:B---3--:R-:W-:Y:S11]  /*4c40*/  LOP3.LUT P3, RZ, R30, 0x1, RZ, 0xc0, !PT ;  /* 0x000000011eff7812 */ /* 0x008ff6000786c0ff */
[-C--:B------:R-:W-:Y:S04]  /*4c50*/  @!P4 IADD3 R3, PT, PT, R3, -R10.reuse, RZ ;  /* 0x8000000a0303c210 */ /* 0x080fe80007ffe0ff */
[----:B------:R-:W-:Y:S02]  /*4c60*/  ISETP.GE.U32.AND P5, PT, R3, R10, PT ;  /* 0x0000000a0300720c */ /* 0x000fe40003fa6070 */
[----:B------:R-:W-:Y:S02]  /*4c70*/  @P3 MOV R13, R28 ;  /* 0x0000001c000d3202 */ /* 0x000fe40000000f00 */
[----:B------:R-:W-:Y:S01]  /*4c80*/  @P3 LOP3.LUT R8, R29, 0xffff, RZ, 0xc0, !PT ;  /* 0x0000ffff1d083812 */ /* 0x000fe200078ec0ff */
[----:B------:R-:W-:Y:S08]  /*4c90*/  @!P0 BRA `(.L_x_82) ;  /* 0x0000000000a48947 */ /* 0x000ff00003800000 */
[----:B-1----:R-:W-:Y:S01]  /*4ca0*/  IMAD.HI.U32 R39, R22, R7, RZ ;  /* 0x0000000716277227 */ /* 0x002fe200078e00ff */
[----:B------:R-:W-:Y:S02]  /*4cb0*/  ISETP.NE.AND P0, PT, R6, 0x1, PT ;  /* 0x000000010600780c */ /* 0x000fe40003f05270 */
[----:B------:R-:W-:Y:S01]  /*4cc0*/  ISETP.NE.AND P2, PT, R26, 0x1, PT ;  /* 0x000000011a00780c */ /* 0x000fe20003f45270 */
[----:B------:R-:W-:Y:S01]  /*4cd0*/  IMAD.HI.U32 R40, R23, R16, RZ ;  /* 0x0000001017287227 */ /* 0x000fe200078e00ff */
[----:B------:R-:W-:Y:S02]  /*4ce0*/  SHF.R.U32.HI R39, RZ, R18, R39 ;  /* 0x00000012ff277219 */ /* 0x000fe40000011627 */
[----:B------:R-:W-:Y:S01]  /*4cf0*/  ISETP.NE.AND P6, PT, R2, 0x1, PT ;  /* 0x000000010200780c */ /* 0x000fe20003fc5270 */
[----:B------:R-:W-:Y:S01]  /*4d00*/  IMAD.HI.U32 R42, R13, R16, RZ ;  /* 0x000000100d2a7227 */ /* 0x000fe200078e00ff */
[----:B------:R-:W-:Y:S02]  /*4d10*/  SHF.R.U32.HI R40, RZ, R17, R40 ;  /* 0x00000011ff287219 */ /* 0x000fe40000011628 */
[----:B------:R-:W-:Y:S01]  /*4d20*/  SEL R3, R22, R39, !P0 ;  /* 0x0000002716037207 */ /* 0x000fe20004000000 */
[C---:B------:R-:W-:Y:S01]  /*4d30*/  IMAD.HI.U32 R39, R8.reuse, R7, RZ ;  /* 0x0000000708277227 */ /* 0x040fe200078e00ff */
[----:B------:R-:W-:Y:S02]  /*4d40*/  SEL R11, R23, R40, !P6 ;  /* 0x00000028170b7207 */ /* 0x000fe40007000000 */
[----:B------:R-:W-:Y:S01]  /*4d50*/  SHF.R.U32.HI R42, RZ, R17, R42 ;  /* 0x00000011ff2a7219 */ /* 0x000fe2000001162a */
[----:B------:R-:W-:Y:S01]  /*4d60*/  IMAD.HI.U32 R44, R3, R4, RZ ;  /* 0x00000004032c7227 */ /* 0x000fe200078e00ff */
[----:B------:R-:W-:Y:S03]  /*4d70*/  SHF.R.U32.HI R39, RZ, R18, R39 ;  /* 0x00000012ff277219 */ /* 0x000fe60000011627 */
[----:B------:R-:W-:Y:S01]  /*4d80*/  IMAD.HI.U32 R40, R11, R4, RZ ;  /* 0x000000040b287227 */ /* 0x000fe200078e00ff */
[----:B------:R-:W-:Y:S02]  /*4d90*/  @P2 SHF.R.U32.HI R3, RZ, R5, R44 ;  /* 0x00000005ff032219 */ /* 0x000fe4000001162c */
[----:B------:R-:W-:Y:S02]  /*4da0*/  SEL R9, R8, R39, !P0 ;  /* 0x0000002708097207 */ /* 0x000fe40004000000 */
[----:B------:R-:W-:Y:S01]  /*4db0*/  @P2 SHF.R.U32.HI R11, RZ, R5, R40 ;  /* 0x00000005ff0b2219 */ /* 0x000fe20000011628 */
[C---:B------:R-:W-:Y:S01]  /*4dc0*/  IMAD R10, R26.reuse, R3, RZ ;  /* 0x000000031a0a7224 */ /* 0x040fe200078e02ff */
[----:B------:R-:W-:Y:S01]  /*4dd0*/  SEL R3, R13, R42, !P6 ;  /* 0x0000002a0d037207 */ /* 0x000fe20007000000 */
[C---:B------:R-:W-:Y:S03]  /*4de0*/  IMAD.HI.U32 R14, R9.reuse, R4, RZ ;  /* 0x00000004090e7227 */ /* 0x040fe600078e00ff */
[----:B------:R-:W-:Y:S01]  /*4df0*/  ISETP.GE.AND P0, PT, R9, R10, PT ;  /* 0x0000000a0900720c */ /* 0x000fe20003f06270 */
[C---:B------:R-:W-:Y:S01]  /*4e00*/  IMAD R12, R26.reuse, R11, RZ ;  /* 0x0000000b1a0c7224 */ /* 0x040fe200078e02ff */
[-C--:B------:R-:W-:Y:S04]  /*4e10*/  SHF.R.U32.HI R14, RZ, R5.reuse, R14 ;  /* 0x00000005ff0e7219 */ /* 0x080fe8000001160e */
[----:B------:R-:W-:Y:S02]  /*4e20*/  ISETP.GE.OR P0, PT, R3, R12, P0 ;  /* 0x0000000c0300720c */ /* 0x000fe40000706670 */
[----:B------:R-:W-:Y:S05]  /*4e30*/  SEL R15, R9, R14, !P2 ;  /* 0x0000000e090f7207 */ /* 0x000fea0005000000 */
[----:B------:R-:W-:Y:S04]  /*4e40*/  IMAD.MOV R14, RZ, RZ, -R15 ;  /* 0x000000ffff0e7224 */ /* 0x000fe800078e0a0f */
[----:B------:R-:W-:Y:S02]  /*4e50*/  IMAD R14, R26, R14, R9 ;  /* 0x0000000e1a0e7224 */ /* 0x000fe400078e0209 */
[C---:B------:R-:W-:Y:S05]  /*4e60*/  @!P0 IMAD.HI.U32 R10, R3.reuse, R4, RZ ;  /* 0x00000004030a8227 */ /* 0x040fea00078e00ff */
[----:B------:R-:W-:Y:S04]  /*4e70*/  @!P0 SHF.R.U32.HI R10, RZ, R5, R10 ;  /* 0x00000005ff0a8219 */ /* 0x000fe8000001160a */
[----:B------:R-:W-:Y:S01]  /*4e80*/  @!P0 SEL R0, R3, R10, !P2 ;  /* 0x0000000a03008207 */ /* 0x000fe20005000000 */
[----:B------:R-:W-:Y:S03]  /*4e90*/  IMAD.MOV R10, RZ, RZ, -R3 ;  /* 0x000000ffff0a7224 */ /* 0x000fe600078e0a03 */
[----:B------:R-:W-:Y:S01]  /*4ea0*/  @!P0 IADD3 R15, PT, PT, R15, -R0, RZ ;  /* 0x800000000f0f8210 */ /* 0x000fe20007ffe0ff */
[----:B------:R-:W-:Y:S01]  /*4eb0*/  @!P0 IMAD R0, R11, R14, R0 ;  /* 0x0000000e0b008224 */ /* 0x000fe200078e0200 */
[----:B------:R-:W-:Y:S01]  /*4ec0*/  IADD3 R11, PT, PT, -R9, RZ, RZ ;  /* 0x000000ff090b7210 */ /* 0x000fe20007ffe1ff */
[----:B------:R-:W-:Y:S02]  /*4ed0*/  IMAD R13, R2, R10, R13 ;  /* 0x0000000a020d7224 */ /* 0x000fe400078e020d */
[----:B------:R-:W-:Y:S02]  /*4ee0*/  @!P0 IMAD R9, R15, R26, R3 ;  /* 0x0000001a0f098224 */ /* 0x000fe400078e0203 */
[----:B------:R-:W-:Y:S02]  /*4ef0*/  @!P0 IMAD.MOV.U32 R3, RZ, RZ, R0 ;  /* 0x000000ffff038224 */ /* 0x000fe400078e0000 */
[----:B------:R-:W-:Y:S02]  /*4f00*/  IMAD R8, R6, R11, R8 ;  /* 0x0000000b06087224 */ /* 0x000fe400078e0208 */
[----:B------:R-:W-:Y:S02]  /*4f10*/  IMAD R13, R3, R2, R13 ;  /* 0x00000002030d7224 */ /* 0x000fe400078e020d */
[----:B------:R-:W-:Y:S02]  /*4f20*/  IMAD R8, R9, R6, R8 ;  /* 0x0000000609087224 */ /* 0x000fe400078e0208 */
.L_x_82:
[----:B------:R-:W-:Y:S05]  /*4f30*/  BRA.U UP1, `(.L_x_83) ;  /* 0x0000000101107547 */ /* 0x000fea000b800000 */
[----:B------:R-:W-:Y:S04]  /*4f40*/  MOV R0, UR22 ;  /* 0x0000001600007c02 */ /* 0x000fe80008000f00 */
[----:B------:R-:W-:Y:S04]  /*4f50*/  SHF.L.U32 R3, R0, 0x1f, RZ ;  /* 0x0000001f00037819 */ /* 0x000fe800000006ff */
[----:B------:R-:W2:Y:S02]  /*4f60*/  SYNCS.PHASECHK.TRANS64.TRYWAIT P0, [UR15+0x158], R3 ;  /* 0x00015803ff0075a7 */ /* 0x000ea4000800110f */
[----:B--2---:R-:W-:Y:S05]  /*4f70*/  @!P0 BRA `(.L_x_84) ;  /* 0x0000004c001c8947 */ /* 0x004fea0003800000 */
.L_x_83:
[----:B------:R-:W-:Y:S01]  /*4f80*/  R2UR UR8, R34 ;  /* 0x00000000220872ca */ /* 0x000fe200000e0000 */
[----:B------:R-:W-:Y:S01]  /*4f90*/  @!P4 VIADD R38, R38, 0x1 ;  /* 0x000000012626c836 */ /* 0x000fe20000000000 */
[----:B------:R-:W-:Y:S01]  /*4fa0*/  ISETP.NE.AND P0, PT, R20, RZ, PT ;  /* 0x000000ff1400720c */ /* 0x000fe20003f05270 */
[----:B--2---:R-:W-:Y:S01]  /*4fb0*/  IMAD.MOV R0, RZ, RZ, -R33 ;  /* 0x000000ffff007224 */ /* 0x004fe200078e0a21 */
[----:B------:R-:W-:Y:S01]  /*4fc0*/  R2UR UR35, R21 ;  /* 0x00000000152372ca */ /* 0x000fe200000e0000 */
[----:B------:R-:W-:Y:S01]  /*4fd0*/  @P5 VIADD R38, R38, 0x1 ;  /* 0x0000000126265836 */ /* 0x000fe20000000000 */
[----:B------:R-:W-:Y:S01]  /*4fe0*/  R2UR UR36, R33 ;  /* 0x00000000212472ca */ /* 0x000fe200000e0000 */
[----:B------:R-:W-:Y:S01]  /*4ff0*/  IMAD R19, R32, R0, R19 ;  /* 0x0000000020137224 */ /* 0x000fe200078e0213 */
[----:B------:R-:W-:Y:S02]  /*5000*/  ISETP.NE.U32.AND P2, PT, RZ, UR4, PT ;  /* 0x00000004ff007c0c */ /* 0x000fe4000bf45070 */
[----:B------:R-:W-:Y:S02]  /*5010*/  R2UR UR37, R38 ;  /* 0x00000000262572ca */ /* 0x000fe400000e0000 */
[----:B------:R-:W-:Y:S01]  /*5020*/  R2UR UR34, R19 ;  /* 0x00000000132272ca */ /* 0x000fe200000e0000 */
[----:B------:R-:W-:Y:S01]  /*5030*/  UISETP.GE.AND UP4, UPT, UR8, URZ, UPT ;  /* 0x000000ff0800728c */ /* 0x000fe2000bf86270 */
[----:B------:R-:W-:Y:S01]  /*5040*/  ISETP.NE.AND.EX P2, PT, RZ, UR5, PT, P2 ;  /* 0x00000005ff007c0c */ /* 0x000fe2000bf45320 */
[----:B------:R-:W-:Y:S01]  /*5050*/  VOTEU.ALL UP1, P0 ;  /* 0x0000000000ff7886 */ /* 0x000fe20000020000 */
[----:B------:R-:W-:Y:S01]  /*5060*/  SHF.L.U32 R12, R27, 0x1f, RZ ;  /* 0x0000001f1b0c7819 */ /* 0x000fe200000006ff */
[----:B------:R-:W-:Y:S07]  /*5070*/  USHF.L.U32 UR35, UR35, 0x6, URZ ;  /* 0x0000000623237899 */ /* 0x000fee00080006ff */
[----:B------:R-:W-:Y:S02]  /*5080*/  @!UP4 UIADD3 UR37, UPT, UPT, -UR37, URZ, URZ ;  /* 0x000000ff2525c290 */ /* 0x000fe4000fffe1ff */
[----:B------:R-:W-:Y:S02]  /*5090*/  @!UP1 ULOP3.LUT UR37, URZ, UR7, URZ, 0x33, !UPT ;  /* 0x00000007ff259292 */ /* 0x000fe4000f8e33ff */
[----:B------:R-:W-:Y:S04]  /*50a0*/  USHF.L.U32 UR34, UR34, 0x7, URZ ;  /* 0x0000000722227899 */ /* 0x000fe800080006ff */
[----:B------:R-:W-:Y:S05]  /*50b0*/  IMAD R0, RZ, RZ, -UR37 ;  /* 0x80000025ff007e24 */ /* 0x000fea000f8e02ff */
[----:B------:R-:W-:Y:S11]  /*50c0*/  R2UR UR8, R0 ;  /* 0x00000000000872ca */ /* 0x000ff600000e0000 */
[----:B------:R-:W-:Y:S02]  /*50d0*/  @!UPT UIADD3 URZ, UPT, UPT, URZ, URZ, URZ ;  /* 0x000000fffffff290 */ /* 0x000fe4000fffe0ff */
[----:B------:R-:W-:Y:S01]  /*50e0*/  UIMAD UR36, UR6, UR8, UR36 ;  /* 0x00000008062472a4 */ /* 0x000fe2000f8e0224 */
[----:B------:R-:W-:Y:S11]  /*50f0*/  BRA.U !UP3, `(.L_x_85) ;  /* 0x000000010b347547 */ /* 0x000ff6000b800000 */
[----:B------:R-:W-:Y:S01]  /*5100*/  UPLOP3.LUT UP0, UPT, UPT, UPT, UP2, 0x80, 0x8 ;  /* 0x000000000008789c */ /* 0x000fe20003f0f020 */
[----:B------:R-:W-:Y:S02]  /*5110*/  HFMA2 R0, -RZ, RZ, 0, 5.9604644775390625e-08 ;  /* 0x00000001ff007431 */ /* 0x000fe400000001ff */
[----:B------:R-:W-:Y:S03]  /*5120*/  IMAD.MOV.U32 R59, RZ, RZ, 0x1 ;  /* 0x00000001ff3b7424 */ /* 0x000fe600078e00ff */
[----:B------:R-:W-:Y:S05]  /*5130*/  PLOP3.LUT P0, PT, PT, PT, UP0, 0x80, 0x8 ;  /* 0x000000000008781c */ /* 0x000fea0003f0f008 */
[----:B------:R-:W2:Y:S01]  /*5140*/  @UP0 LDCU.64 UR10, c[0x0][0x888] ;  /* 0x00011100ff0a07ac */ /* 0x000ea20008000a00 */
[----:B------:R-:W-:Y:S07]  /*5150*/  @UP0 UIMAD UR8, UR45, UR4, URZ ;  /* 0x000000042d0802a4 */ /* 0x000fee000f8e02ff */
[----:B------:R-:W-:Y:S01]  /*5160*/  @!P0 PRMT R59, R0, 0x7610, R59 ;  /* 0x00007610003b8816 */ /* 0x000fe2000000003b */
[----:B--2---:R-:W-:Y:S03]  /*5170*/  @UP0 UIMAD.WIDE UR10, UR8, 0x4, UR10 ;  /* 0x00000004080a08a5 */ /* 0x004fe6000f8e020a */
[----:B------:R-:W2:Y:S03]  /*5180*/  @!UP0 LDCU UR8, c[0x0][0x880] ;  /* 0x00011000ff0887ac */ /* 0x000ea60008000800 */
[----:B------:R-:W-:Y:S01]  /*5190*/  IMAD.U32 R10, RZ, RZ, UR10 ;  /* 0x0000000aff0a7e24 */ /* 0x000fe2000f8e00ff */
[----:B------:R-:W-:Y:S05]  /*51a0*/  MOV R11, UR11 ;  /* 0x0000000b000b7c02 */ /* 0x000fea0008000f00 */
[----:B------:R3:W5:Y:S02]  /*51b0*/  @P0 LDG.E R35, desc[UR46][R10.64] ;  /* 0x0000002e0a230981 */ /* 0x000764000c1e1900 */
[----:B--23--:R-:W-:Y:S07]  /*51c0*/  @!P0 IMAD.U32 R35, RZ, RZ, UR8 ;  /* 0x00000008ff238e24 */ /* 0x00cfee000f8e00ff */
.L_x_85:
[----:B-----5:R-:W-:Y:S01]  /*51d0*/  @!P2 FSETP.EQ.AND P0, PT, R35, RZ, PT ;  /* 0x000000ff2300a20b */ /* 0x020fe20003f02000 */
[----:B------:R-:W-:Y:S01]  /*51e0*/  @!UPT UIADD3 URZ, UPT, UPT, URZ, URZ, URZ ;  /* 0x000000fffffff290 */ /* 0x000fe2000fffe0ff */
[----:B------:R-:W-:Y:S11]  /*51f0*/  @!P2 BRA `(.L_x_86) ;  /* 0x000000000014a947 */ /* 0x000ff60003800000 */
[----:B------:R-:W-:Y:S02]  /*5200*/  LOP3.LUT P2, RZ, R59, 0xff, RZ, 0xc0, !PT ;  /* 0x000000ff3bff7812 */ /* 0x000fe4000784c0ff */
[----:B------:R-:W-:Y:S04]  /*5210*/  PLOP3.LUT P0, PT, PT, PT, UP0, 0x80, 0x8 ;  /* 0x000000000008781c */ /* 0x000fe80003f0f008 */
[----:B------:R-:W-:Y:S07]  /*5220*/  PLOP3.LUT P0, PT, P0, PT, PT, 0x8, 0x80 ;  /* 0x000000000080781c */ /* 0x000fee000070e170 */
[----:B------:R-:W-:Y:S11]  /*5230*/  @P2 FSETP.EQ.AND P0, PT, R35, RZ, PT ;  /* 0x000000ff2300220b */ /* 0x000ff60003f02000 */
[----:B------:R-:W-:Y:S02]  /*5240*/  @!UPT UIADD3 URZ, UPT, UPT, URZ, URZ, URZ ;  /* 0x000000fffffff290 */ /* 0x000fe4000fffe0ff */
.L_x_86:
[----:B------:R-:W2:Y:S01]  /*5250*/  SYNCS.PHASECHK.TRANS64.TRYWAIT P2, [UR15+0x130], R12 ;  /* 0x0001300cff0075a7 */ /* 0x000ea2000804110f */
[----:B------:R-:W-:Y:S04]  /*5260*/  ELECT P4, URZ, PT ;  /* 0x0000000000ff782f */ /* 0x000fe80003880000 */
[----:B------:R-:W-:Y:S11]  /*5270*/  PLOP3.LUT P4, PT, P0, P4, PT, 0xf2, 0x2f ;  /* 0x00000000002f781c */ /* 0x000ff60000789e72 */
[----:B------:R-:W-:Y:S02]  /*5280*/  @!UPT UIADD3 URZ, UPT, UPT, URZ, URZ, URZ ;  /* 0x000000fffffff290 */ /* 0x000fe4000fffe0ff */
[----:B-1----:R-:W-:Y:S05]  /*5290*/  @!P4 IADD3 R9, P0, PT, R36, 0x580, RZ ;  /* 0x000005802409c810 */ /* 0x002fea0007f1e0ff */
[----:B------:R-:W-:Y:S01]  /*52a0*/  @!P4 IMAD.X R0, RZ, RZ, R37, P0 ;  /* 0x000000ffff00c224 */ /* 0x000fe200000e0625 */
[----:B--2---:R-:W-:Y:S07]  /*52b0*/  @!P2 BRA `(.L_x_87) ;  /* 0x000000480064a947 */ /* 0x004fee0003800000 */
.L_x_197:
[----:B------:R-:W-:Y:S01]  /*52c0*/  @!P4 R2UR UR8, R0 ;  /* 0x000000000008c2ca */ /* 0x000fe200000e0000 */
[----:B------:R-:W-:Y:S01]  /*52d0*/  VOTEU.ALL UP1, P4 ;  /* 0x0000000000ff7886 */ /* 0x000fe20002020000 */
[----:B------:R-:W-:Y:S01]  /*52e0*/  @!P4 R2UR UR9, R9 ;  /* 0x000000000909c2ca */ /* 0x000fe200000e0000 */
[----:B------:R-:W-:Y:S01]  /*52f0*/  @!P4 IMAD.MOV.U32 R0, RZ, RZ, 0x1000 ;  /* 0x00001000ff00c424 */ /* 0x000fe200078e00ff */
[----:B------:R-:W-:Y:S01]  /*5300*/  UMOV UR10, 0x0 ;  /* 0x00000000000a7882 */ /* 0x000fe20000000000 */
[----:B------:R-:W-:Y:S01]  /*5310*/  UMOV UR11, 0x10000000 ;  /* 0x10000000000b7882 */ /* 0x000fe20000000000 */
[----:B------:R-:W-:Y:S01]  /*5320*/  @!UP1 UIADD3 UR32, UPT, UPT, UR15, 0x200, URZ ;  /* 0x000002000f209890 */ /* 0x000fe2000fffe0ff */
[----:B------:R-:W-:Y:S01]  /*5330*/  @!P4 IADD3 R9, P0, PT, R36, 0x580, RZ ;  /* 0x000005802409c810 */ /* 0x000fe20007f1e0ff */
[----:B------:R-:W-:Y:S05]  /*5340*/  VOTEU.ALL UP1, P4 ;  /* 0x0000000000ff7886 */ /* 0x000fea0002020000 */
[----:B------:R-:W-:Y:S02]  /*5350*/  IMAD.U32 R11, RZ, RZ, UR8 ;  /* 0x00000008ff0b7e24 */ /* 0x000fe4000f8e00ff */
[----:B------:R-:W-:Y:S03]  /*5360*/  IMAD.U32 R10, RZ, RZ, UR9 ;  /* 0x00000009ff0a7e24 */ /* 0x000fe6000f8e00ff */
[----:B------:R-:W-:Y:S02]  /*5370*/  @!P4 R2UR UR13, R11 ;  /* 0x000000000b0dc2ca */ /* 0x000fe400000e0000 */
[----:B------:R-:W-:Y:S11]  /*5380*/  @!P4 R2UR UR12, R10 ;  /* 0x000000000a0cc2ca */ /* 0x000ff600000e0000 */
[----:B------:R-:W-:Y:S02]  /*5390*/  @!UPT UIADD3 URZ, UPT, UPT, URZ, URZ, URZ ;  /* 0x000000fffffff290 */ /* 0x000fe4000fffe0ff */
[----:B------:R2:W-:Y:S01]  /*53a0*/  @!UP1 UTMALDG.4D [UR32], [UR12], desc[UR10] ;  /* 0x00000a200c0095b4 */ /* 0x0005e20008019000 */
[----:B------:R3:W-:Y:S01]  /*53b0*/  @!P4 SYNCS.ARRIVE.TRANS64.RED.A0TR RZ, [UR15+0x110], R0 ;  /* 0x00011000ffffc9a7 */ /* 0x0007e2000830040f */
[----:B------:R-:W-:Y:S01]  /*53c0*/  SYNCS.ARRIVE.TRANS64.RED.A1T0 RZ, [UR31], RZ ;  /* 0x000000ffffff79a7 */ /* 0x000fe2000810041f */
[----:B---3--:R-:W-:Y:S01]  /*53d0*/  @!P4 IMAD.X R0, RZ, RZ, R37, P0 ;  /* 0x000000ffff00c224 */ /* 0x008fe200000e0625 */
[----:B------:R-:W3:Y:S02]  /*53e0*/  SYNCS.PHASECHK.TRANS64.TRYWAIT P2, [UR15+0x138], R12 ;  /* 0x0001380cff0075a7 */ /* 0x000ee4000804110f */
[----:B--23--:R-:W-:Y:S05]  /*53f0*/  @!P2 BRA `(.L_x_88) ;  /* 0x00000048002ca947 */ /* 0x00cfea0003800000 */
.L_x_199:
[----:B------:R-:W-:Y:S01]  /*5400*/  @!P4 R2UR UR9, R9 ;  /* 0x000000000909c2ca */ /* 0x000fe200000e0000 */
[----:B------:R-:W-:Y:S01]  /*5410*/  VOTEU.ALL UP1, P4 ;  /* 0x0000000000ff7886 */ /* 0x000fe20002020000 */
[----:B------:R-:W-:Y:S01]  /*5420*/  @!P4 R2UR UR8, R0 ;  /* 0x000000000008c2ca */ /* 0x000fe200000e0000 */
[----:B------:R-:W-:Y:S01]  /*5430*/  @!P4 IMAD.MOV.U32 R0, RZ, RZ, 0x1000 ;  /* 0x00001000ff00c424 */ /* 0x000fe200078e00ff */
[----:B------:R-:W-:Y:S01]  /*5440*/  UMOV UR27, UR35 ;  /* 0x00000023001b7c82 */ /* 0x000fe20008000000 */
[----:B------:R-:W-:Y:S01]  /*5450*/  UMOV UR28, UR36 ;  /* 0x00000024001c7c82 */ /* 0x000fe20008000000 */
[----:B------:R-:W-:Y:S01]  /*5460*/  @!UP1 UIADD3 UR26, UPT, UPT, UR34, 0x20, URZ ;  /* 0x00000020221a9890 */ /* 0x000fe2000fffe0ff */
[----:B------:R-:W-:Y:S01]  /*5470*/  @!P4 IADD3 R21, P0, PT, R36, 0x580, RZ ;  /* 0x000005802415c810 */ /* 0x000fe20007f1e0ff */
[----:B------:R-:W-:Y:S01]  /*5480*/  @!UP1 UIADD3 UR24, UPT, UPT, UR15, 0x1200, URZ ;  /* 0x000012000f189890 */ /* 0x000fe2000fffe0ff */
[----:B------:R-:W-:Y:S01]  /*5490*/  VOTEU.ALL UP1, P4 ;  /* 0x0000000000ff7886 */ /* 0x000fe20002020000 */
[----:B------:R-:W-:Y:S02]  /*54a0*/  UMOV UR29, UR37 ;  /* 0x00000025001d7c82 */ /* 0x000fe40008000000 */
[----:B------:R-:W-:Y:S02]  /*54b0*/  @!P4 IMAD.X R19, RZ, RZ, R37, P0 ;  /* 0x000000ffff13c224 */ /* 0x000fe400000e0625 */
[----:B------:R-:W-:Y:S01]  /*54c0*/  IMAD.U32 R10, RZ, RZ, UR9 ;  /* 0x00000009ff0a7e24 */ /* 0x000fe2000f8e00ff */
[----:B------:R-:W-:Y:S01]  /*54d0*/  UMOV UR9, 0x10000000 ;  /* 0x1000000000097882 */ /* 0x000fe20000000000 */
[----:B------:R-:W-:Y:S01]  /*54e0*/  IMAD.U32 R11, RZ, RZ, UR8 ;  /* 0x00000008ff0b7e24 */ /* 0x000fe2000f8e00ff */
[----:B------:R-:W-:Y:S02]  /*54f0*/  UMOV UR8, 0x0 ;  /* 0x0000000000087882 */ /* 0x000fe40000000000 */
[----:B------:R-:W-:Y:S02]  /*5500*/  @!P4 R2UR UR10, R10 ;  /* 0x000000000a0ac2ca */ /* 0x000fe400000e0000 */
[----:B------:R-:W-:Y:S11]  /*5510*/  @!P4 R2UR UR11, R11 ;  /* 0x000000000b0bc2ca */ /* 0x000ff600000e0000 */
[----:B------:R-:W-:Y:S02]  /*5520*/  @!UPT UIADD3 URZ, UPT, UPT, URZ, URZ, URZ ;  /* 0x000000fffffff290 */ /* 0x000fe4000fffe0ff */
[----:B------:R2:W-:Y:S01]  /*5530*/  @!UP1 UTMALDG.4D [UR24], [UR10], desc[UR8] ;  /* 0x000008180a0095b4 */ /* 0x0005e20008019000 */
[----:B------:R2:W-:Y:S01]  /*5540*/  @!P4 SYNCS.ARRIVE.TRANS64.RED.A0TR RZ, [UR15+0x118], R0 ;  /* 0x00011800ffffc9a7 */ /* 0x0005e2000830040f */
[----:B------:R-:W-:Y:S01]  /*5550*/  SYNCS.ARRIVE.TRANS64.RED.A1T0 RZ, [UR30], RZ ;  /* 0x000000ffffff79a7 */ /* 0x000fe2000810041e */
[----:B------:R-:W3:Y:S02]  /*5560*/  SYNCS.PHASECHK.TRANS64.TRYWAIT P2, [UR15+0x140], R12 ;  /* 0x0001400cff0075a7 */ /* 0x000ee4000804110f */
[----:B--23--:R-:W-:Y:S05]  /*5570*/  @!P2 BRA `(.L_x_89) ;  /* 0x0000004400e4a947 */ /* 0x00cfea0003800000 */
.L_x_201:
[----:B------:R-:W2:Y:S01]  /*5580*/  LDC.64 R14, c[0x0][0xb10] ;  /* 0x0002c400ff0e7b82 */ /* 0x000ea20000000a00 */
[----:B------:R-:W-:Y:S01]  /*5590*/  @!P4 R2UR UR9, R21 ;  /* 0x000000001509c2ca */ /* 0x000fe200000e0000 */
[----:B------:R-:W-:Y:S01]  /*55a0*/  VOTEU.ALL UP1, P4 ;  /* 0x0000000000ff7886 */ /* 0x000fe20002020000 */
[----:B------:R-:W-:Y:S01]  /*55b0*/  @!P4 R2UR UR8, R19 ;  /* 0x000000001308c2ca */ /* 0x000fe200000e0000 */
[----:B------:R-:W-:Y:S01]  /*55c0*/  @!P4 IMAD.MOV.U32 R19, RZ, RZ, 0x1000 ;  /* 0x00001000ff13c424 */ /* 0x000fe200078e00ff */
[----:B------:R-:W-:Y:S03]  /*55d0*/  UMOV UR19, UR35 ;  /* 0x0000002300137c82 */ /* 0x000fe60008000000 */
[----:B------:R-:W3:Y:S01]  /*55e0*/  LDC.64 R10, c[0x0][0xb18] ;  /* 0x0002c600ff0a7b82 */ /* 0x000ee20000000a00 */
[----:B------:R-:W-:Y:S02]  /*55f0*/  @!UP1 UIADD3 UR18, UPT, UPT, UR34, 0x40, URZ ;  /* 0x0000004022129890 */ /* 0x000fe4000fffe0ff */
[----:B------:R-:W-:Y:S01]  /*5600*/  @!UP1 UIADD3 UR16, UPT, UPT, UR15, 0x2200, URZ ;  /* 0x000022000f109890 */ /* 0x000fe2000fffe0ff */
[----:B------:R-:W-:Y:S04]  /*5610*/  VOTEU.ALL UP1, P4 ;  /* 0x0000000000ff7886 */ /* 0x000fe80002020000 */
[----:B------:R-:W4:Y:S01]  /*5620*/  @!P1 LDC R0, c[0x0][0xb20] ;  /* 0x0002c800ff009b82 */ /* 0x000f220000000800 */
[----:B------:R-:W-:Y:S01]  /*5630*/  UMOV UR20, UR36 ;  /* 0x0000002400147c82 */ /* 0x000fe20008000000 */
[----:B------:R-:W-:Y:S01]  /*5640*/  IMAD.U32 R38, RZ, RZ, UR9 ;  /* 0x00000009ff267e24 */ /* 0x000fe2000f8e00ff */
[----:B------:R-:W-:Y:S05]  /*5650*/  UMOV UR9, 0x10000000 ;  /* 0x1000000000097882 */ /* 0x000fea0000000000 */
[----:B-1----:R-:W1:Y:S01]  /*5660*/  @!P1 LDC R3, c[0x0][0xb0c] ;  /* 0x0002c300ff039b82 */ /* 0x002e620000000800 */
[----:B------:R-:W-:Y:S01]  /*5670*/  IMAD.U32 R39, RZ, RZ, UR8 ;  /* 0x00000008ff277e24 */ /* 0x000fe2000f8e00ff */
[----:B------:R-:W-:Y:S01]  /*5680*/  UMOV UR8, 0x0 ;  /* 0x0000000000087882 */ /* 0x000fe20000000000 */
[----:B------:R-:W-:Y:S01]  /*5690*/  @!P4 R2UR UR10, R38 ;  /* 0x00000000260ac2ca */ /* 0x000fe200000e0000 */
[----:B------:R-:W-:Y:S02]  /*56a0*/  UMOV UR21, UR37 ;  /* 0x0000002500157c82 */ /* 0x000fe40008000000 */
[----:B------:R-:W-:Y:S11]  /*56b0*/  @!P4 R2UR UR11, R39 ;  /* 0x00000000270bc2ca */ /* 0x000ff600000e0000 */
[----:B------:R-:W-:Y:S02]  /*56c0*/  @!UPT UIADD3 URZ, UPT, UPT, URZ, URZ, URZ ;  /* 0x000000fffffff290 */ /* 0x000fe4000fffe0ff */
[----:B------:R1:W-:Y:S01]  /*56d0*/  @!UP1 UTMALDG.4D [UR16], [UR10], desc[UR8] ;  /* 0x000008100a0095b4 */ /* 0x0003e20008019000 */
[----:B------:R5:W-:Y:S01]  /*56e0*/  @!P4 SYNCS.ARRIVE.TRANS64.RED.A0TR RZ, [UR15+0x120], R19 ;  /* 0x00012013ffffc9a7 */ /* 0x000be2000830040f */
[----:B-1----:R-:W-:Y:S01]  /*56f0*/  @!P1 ISETP.NE.AND P2, PT, R3, 0x1, PT ;  /* 0x000000010300980c */ /* 0x002fe20003f45270 */
[C---:B--2---:R-:W-:Y:S01]  /*5700*/  @!P1 IMAD.HI.U32 R14, R13.reuse, R14, RZ ;  /* 0x0000000e0d0e9227 */ /* 0x044fe200078e00ff */
[----:B---3--:R-:W-:Y:S03]  /*5710*/  @!P1 ISETP.NE.AND P0, PT, R10, 0x1, PT ;  /* 0x000000010a00980c */ /* 0x008fe60003f05270 */
[C---:B------:R-:W-:Y:S01]  /*5720*/  @!P1 IMAD.HI.U32 R11, R8.reuse, R11, RZ ;  /* 0x0000000b080b9227 */ /* 0x040fe200078e00ff */
[----:B------:R-:W-:Y:S04]  /*5730*/  @!P1 SHF.R.U32.HI R14, RZ, R15, R14 ;  /* 0x0000000fff0e9219 */ /* 0x000fe8000001160e */
[----:B----4-:R-:W-:Y:S01]  /*5740*/  @!P1 SHF.R.U32.HI R9, RZ, R0, R11 ;  /* 0x00000000ff099219 */ /* 0x010fe2000001160b */
[----:B------:R-:W-:Y:S01]  /*5750*/  SYNCS.ARRIVE.TRANS64.RED.A1T0 RZ, [UR48], RZ ;  /* 0x000000ffffff79a7 */ /* 0x000fe20008100430 */
[----:B------:R-:W-:Y:S02]  /*5760*/  @!P1 SEL R14, R13, R14, !P2 ;  /* 0x0000000e0d0e9207 */ /* 0x000fe40005000000 */
[----:B------:R-:W-:Y:S02]  /*5770*/  @!P1 SEL R9, R8, R9, !P0 ;  /* 0x0000000908099207 */ /* 0x000fe40004000000 */
[----:B-----5:R-:W-:Y:S01]  /*5780*/  @P3 SHF.R.U32.HI R19, RZ, 0x10, R29 ;  /* 0x00000010ff133819 */ /* 0x020fe2000001161d */
[----:B------:R-:W1:Y:S02]  /*5790*/  SYNCS.PHASECHK.TRANS64.TRYWAIT P5, [UR15+0x148], R12 ;  /* 0x0001480cff0075a7 */ /* 0x000e6400080a110f */
[----:B------:R-:W-:Y:S02]  /*57a0*/  @!P1 IMAD.IADD R0, R9, 0x1, -R14 ;  /* 0x0000000109009824 */ /* 0x000fe400078e0a0e */
[----:B------:R-:W-:Y:S01]  /*57b0*/  @!P1 IMAD.IADD R9, R14, 0x1, -R9 ;  /* 0x000000010e099824 */ /* 0x000fe200078e0a09 */
[----:B------:R-:W-:Y:S01]  /*57c0*/  @P3 R2UR UR45, R19 ;  /* 0x00000000132d32ca */ /* 0x000fe200000e0000 */
[----:B------:R-:W-:Y:S02]  /*57d0*/  @!P1 IMAD R13, R0, R3, R13 ;  /* 0x00000003000d9224 */ /* 0x000fe400078e020d */
[----:B------:R-:W-:Y:S01]  /*57e0*/  @!P1 IMAD R8, R9, R10, R8 ;  /* 0x0000000a09089224 */ /* 0x000fe200078e0208 */
[----:B-1----:R-:W-:Y:S11]  /*57f0*/  @!P5 BRA `(.L_x_90) ;  /* 0x00000044005cd947 */ /* 0x002ff60003800000 */
.L_x_203:
[----:B-1----:R-:W-:Y:S01]  /*5800*/  @!P4 IADD3 R3, P0, PT, R36, 0x580, RZ ;  /* 0x000005802403c810 */ /* 0x002fe20007f1e0ff */
[----:B------:R-:W-:Y:S01]  /*5810*/  VOTEU.ALL UP1, P4 ;  /* 0x0000000000ff7886 */ /* 0x000fe20002020000 */
[----:B------:R-:W-:Y:S01]  /*5820*/  UMOV UR20, 0x0 ;  /* 0x0000000000147882 */ /* 0x000fe20000000000 */
[----:B------:R-:W-:Y:S01]  /*5830*/  UMOV UR21, 0x10000000 ;  /* 0x1000000000157882 */ /* 0x000fe20000000000 */
[----:B------:R-:W-:Y:S01]  /*5840*/  @!P4 R2UR UR9, R3 ;  /* 0x000000000309c2ca */ /* 0x000fe200000e0000 */
[----:B------:R-:W-:Y:S01]  /*5850*/  @!P4 IMAD.X R0, RZ, RZ, R37, P0 ;  /* 0x000000ffff00c224 */ /* 0x000fe200000e0625 */
[----:B------:R-:W-:Y:S01]  /*5860*/  @!UP1 UIADD3 UR10, UPT, UPT, UR34, 0x60, URZ ;  /* 0x00000060220a9890 */ /* 0x000fe2000fffe0ff */
[----:B------:R-:W-:Y:S01]  /*5870*/  LOP3.LUT P0, RZ, R30, 0x1, RZ, 0xc0, !PT ;  /* 0x000000011eff7812 */ /* 0x000fe2000780c0ff */
[----:B------:R-:W-:Y:S01]  /*5880*/  UMOV UR11, UR35 ;  /* 0x00000023000b7c82 */ /* 0x000fe20008000000 */
[----:B------:R-:W-:Y:S01]  /*5890*/  UMOV UR12, UR36 ;  /* 0x00000024000c7c82 */ /* 0x000fe20008000000 */
[----:B------:R-:W-:Y:S01]  /*58a0*/  @!P4 R2UR UR8, R0 ;  /* 0x000000000008c2ca */ /* 0x000fe200000e0000 */
[----:B------:R-:W-:Y:S01]  /*58b0*/  UMOV UR13, UR37 ;  /* 0x00000025000d7c82 */ /* 0x000fe20008000000 */
[----:B------:R-:W-:Y:S01]  /*58c0*/  LOP3.LUT R27, R27, 0x1, RZ, 0x3c, !PT ;  /* 0x000000011b1b7812 */ /* 0x000fe200078e3cff */
[----:B------:R-:W-:Y:S01]  /*58d0*/  IMAD.IADD R19, R8, 0x1, R58 ;  /* 0x0000000108137824 */ /* 0x000fe200078e023a */
[----:B------:R-:W-:Y:S01]  /*58e0*/  LOP3.LUT R25, R25, 0x1, RZ, 0x3c, !PT ;  /* 0x0000000119197812 */ /* 0x000fe200078e3cff */
[----:B------:R-:W-:Y:S02]  /*58f0*/  IMAD.IADD R21, R13, 0x1, R64 ;  /* 0x000000010d157824 */ /* 0x000fe400078e0240 */
[----:B------:R-:W-:Y:S01]  /*5900*/  IMAD.U32 R10, RZ, RZ, UR9 ;  /* 0x00000009ff0a7e24 */ /* 0x000fe2000f8e00ff */
[----:B------:R-:W-:Y:S04]  /*5910*/  @!UP1 UIADD3 UR9, UPT, UPT, UR15, 0x128, URZ ;  /* 0x000001280f099890 */ /* 0x000fe8000fffe0ff */
[----:B------:R-:W-:Y:S01]  /*5920*/  @!P4 R2UR UR18, R10 ;  /* 0x000000000a12c2ca */ /* 0x000fe200000e0000 */
[----:B------:R-:W-:Y:S01]  /*5930*/  IMAD.U32 R11, RZ, RZ, UR8 ;  /* 0x00000008ff0b7e24 */ /* 0x000fe2000f8e00ff */
[----:B------:R-:W-:Y:S01]  /*5940*/  @!UP1 UIADD3 UR8, UPT, UPT, UR15, 0x3200, URZ ;  /* 0x000032000f089890 */ /* 0x000fe2000fffe0ff */
[----:B------:R-:W-:Y:S03]  /*5950*/  VOTEU.ALL UP1, P4 ;  /* 0x0000000000ff7886 */ /* 0x000fe60002020000 */
[----:B------:R-:W-:Y:S11]  /*5960*/  @!P4 R2UR UR19, R11 ;  /* 0x000000000b13c2ca */ /* 0x000ff600000e0000 */
[----:B------:R-:W-:Y:S02]  /*5970*/  @!UPT UIADD3 URZ, UPT, UPT, URZ, URZ, URZ ;  /* 0x000000fffffff290 */ /* 0x000fe4000fffe0ff */
[----:B------:R3:W-:Y:S01]  /*5980*/  @!UP1 UTMALDG.4D [UR8], [UR18], desc[UR20] ;  /* 0x00001408120095b4 */ /* 0x0007e20008019000 */
[----:B------:R3:W-:Y:S01]  /*5990*/  @!P4 SYNCS.ARRIVE.TRANS64.RED.A0TR RZ, [UR15+0x128], R24 ;  /* 0x00012818ffffc9a7 */ /* 0x0007e2000830040f */
[----:B------:R-:W-:Y:S01]  /*59a0*/  UPLOP3.LUT UP1, UPT, UPT, UPT, UPT, 0x80, 0x8 ;  /* 0x000000000008789c */ /* 0x000fe20003f2f070 */
[----:B------:R-:W-:Y:S01]  /*59b0*/  SYNCS.ARRIVE.TRANS64.RED.A1T0 RZ, [UR23], RZ ;  /* 0x000000ffffff79a7 */ /* 0x000fe20008100417 */
[----:B------:R-:W-:Y:S09]  /*59c0*/  @P0 BRA `(.L_x_91) ;  /* 0xffffffec00c80947 */ /* 0x000ff2000383ffff */
[----:B------:R-:W-:-:S04]  /*59d0*/  SHF.L.U32 R3, R27, 0x1f, RZ ;  /* 0x0000001f1b037819 */ /* 0x000fc800000006ff */
[----:B------:R-:W1:Y:S02]  /*59e0*/  SYNCS.PHASECHK.TRANS64.TRYWAIT P0, [UR15+0x130], R3 ;  /* 0x00013003ff0075a7 */ /* 0x000e64000800110f */
[----:B-1----:R-:W-:Y:S05]  /*59f0*/  @!P0 BRA `(.L_x_92) ;  /* 0x0000004000f48947 */ /* 0x002fea0003800000 */
.L_x_205:
[----:B------:R-:W2:Y:S02]  /*5a00*/  SYNCS.PHASECHK.TRANS64.TRYWAIT P0, [UR15+0x138], R3 ;  /* 0x00013803ff0075a7 */ /* 0x000ea4000800110f */
[----:B--2---:R-:W-:Y:S05]  /*5a10*/  @!P0 BRA `(.L_x_93) ;  /* 0x0000004400048947 */ /* 0x004fea0003800000 */
.L_x_207:
[----:B------:R-:W2:Y:S02]  /*5a20*/  SYNCS.PHASECHK.TRANS64.TRYWAIT P0, [UR15+0x140], R3 ;  /* 0x00014003ff0075a7 */ /* 0x000ea4000800110f */
[----:B--2---:R-:W-:Y:S05]  /*5a30*/  @!P0 BRA `(.L_x_94) ;  /* 0x0000004400148947 */ /* 0x004fea0003800000 */
.L_x_209:
[----:B-1----:R-:W-:-:S07]  /*5a40*/  MOV R0, UR15 ;  /* 0x0000000f00007c02 */ /* 0x002fce0008000f00 */
.L_x_95:
[----:B-1----:R-:W-:-:S04]  /*5a50*/  SHF.L.U32 R3, R27, 0x1f, RZ ;  /* 0x0000001f1b037819 */ /* 0x002fc800000006ff */
[----:B------:R1:W2:Y:S03]  /*5a60*/  SYNCS.PHASECHK.TRANS64.TRYWAIT P0, [R0+URZ+0x148], R3 ;  /* 0x00014803000075a7 */ /* 0x0002a600080011ff */
[----:B--2---:R-:W-:Y:S05]  /*5a70*/  @!P0 NANOSLEEP.SYNCS 0x989680 ;  /* 0x009896800000895d */ /* 0x004fea0003900000 */
[----:B------:R-:W2:Y:S02]  /*5a80*/  @!P0 SYNCS.PHASECHK.TRANS64 P0, [R0+URZ+0x148], R3 ;  /* 0x00014803000085a7 */ /* 0x000ea400080010ff */
[----:B--23--:R-:W-:Y:S05]  /*5a90*/  @P0 EXIT ;  /* 0x000000000000094d */ /* 0x00cfea0003800000 */
[----:B------:R-:W-:Y:S05]  /*5aa0*/  BRA `(.L_x_95) ;  /* 0xfffffffc00e87947 */ /* 0x000fea000383ffff */
.L_x_80:
[----:B------:R-:W-:-:S06]  /*5ab0*/  UISETP.GE.AND UP1, UPT, UR4, 0x4, UPT ;  /* 0x000000040400788c */ /* 0x000fcc000bf26270 */
[----:B------:R-:W-:-:S13]  /*5ac0*/  PLOP3.LUT P0, PT, PT, PT, UP1, 0x80, 0x8 ;  /* 0x000000000008781c */ /* 0x000fda0003f0f018 */
[----:B-1----:R-:W-:Y:S05]  /*5ad0*/  @!P0 EXIT ;  /* 0x000000000000894d */ /* 0x002fea0003800000 */
[----:B------:R-:W-:Y:S01]  /*5ae0*/  BAR.SYNC.DEFER_BLOCKING 0x6, 0xa0 ;  /* 0x0182800000007b1d */ /* 0x000fe20000010000 */
[C---:B------:R-:W-:Y:S01]  /*5af0*/  IMAD.SHL.U32 R9, R73.reuse, 0x20, RZ ;  /* 0x0000002049097824 */ /* 0x040fe200078e00ff */
[----:B------:R-:W-:Y:S01]  /*5b00*/  SHF.R.U32.HI R0, RZ, 0x1, R73 ;  /* 0x00000001ff007819 */ /* 0x000fe20000011649 */
[C---:B------:R-:W-:Y:S01]  /*5b10*/  IMAD.SHL.U32 R72, R73.reuse, 0x10, RZ ;  /* 0x0000001049487824 */ /* 0x040fe200078e00ff */
[----:B------:R-:W-:Y:S01]  /*5b20*/  SHF.R.S32.HI R76, RZ, 0x1f, R3 ;  /* 0x0000001fff4c7819 */ /* 0x000fe20000011403 */
[----:B------:R-:W-:Y:S01]  /*5b30*/  IMAD.U32 R32, R73, 0x10000, RZ ;  /* 0x0001000049207824 */ /* 0x000fe200078e00ff */
[----:B------:R-:W-:Y:S02]  /*5b40*/  UMOV UR50, 0x400 ;  /* 0x0000040000327882 */ /* 0x000fe40000000000 */
[----:B------:R-:W1:Y:S01]  /*5b50*/  LDC R67, c[0x0][0x370] ;  /* 0x0000dc00ff437b82 */ /* 0x000e620000000800 */
[----:B------:R-:W-:Y:S01]  /*5b60*/  ULEA UR50, UR48, UR50, 0x18 ;  /* 0x0000003230327291 */ /* 0x000fe2000f8ec0ff */
[----:B------:R-:W-:Y:S01]  /*5b70*/  LOP3.LUT R5, R9, 0xc0, RZ, 0xc0, !PT ;  /* 0x000000c009057812 */ /* 0x000fe200078ec0ff */
[----:B------:R-:W-:Y:S01]  /*5b80*/  IMAD.MOV.U32 R77, RZ, RZ, 0x20 ;  /* 0x00000020ff4d7424 */ /* 0x000fe200078e00ff */
[----:B------:R-:W-:Y:S01]  /*5b90*/  LOP3.LUT R72, R72, 0x600, RZ, 0xc0, !PT ;  /* 0x0000060048487812 */ /* 0x000fe200078ec0ff */
[----:B------:R-:W-:Y:S01]  /*5ba0*/  UIADD3 UR4, UPT, UPT, UR50, 0x200, URZ ;  /* 0x0000020032047890 */ /* 0x000fe2000fffe0ff */
[----:B------:R-:W-:Y:S01]  /*5bb0*/  LOP3.LUT R0, R5, 0x8, R0, 0xf8, !PT ;  /* 0x0000000805007812 */ /* 0x000fe200078ef800 */
[C---:B------:R-:W-:Y:S01]  /*5bc0*/  IMAD.SHL.U32 R5, R73.reuse, 0x4, RZ ;  /* 0x0000000449057824 */ /* 0x040fe200078e00ff */
[----:B------:R-:W2:Y:S01]  /*5bd0*/  LDC R28, c[0x0][0xb0c] ;  /* 0x0002c300ff1c7b82 */ /* 0x000ea20000000800 */
[----:B------:R-:W-:Y:S01]  /*5be0*/  LOP3.LUT R72, R72, 0x20, R9, 0xf8, !PT ;  /* 0x0000002048487812 */ /* 0x000fe200078ef809 */
[----:B------:R-:W-:Y:S01]  /*5bf0*/  IMAD.MOV.U32 R71, RZ, RZ, 0x1 ;  /* 0x00000001ff477424 */ /* 0x000fe200078e00ff */
[----:B------:R-:W-:Y:S01]  /*5c00*/  LEA.HI R76, R76, R3, RZ, 0x7 ;  /* 0x000000034c4c7211 */ /* 0x000fe200078f38ff */
[----:B------:R-:W-:Y:S01]  /*5c10*/  IMAD.MOV.U32 R30, RZ, RZ, RZ ;  /* 0x000000ffff1e7224 */ /* 0x000fe200078e00ff */
[----:B------:R-:W-:Y:S01]  /*5c20*/  LOP3.LUT R5, R0, 0x18, R5, 0x78, !PT ;  /* 0x0000001800057812 */ /* 0x000fe200078e7805 */
[----:B------:R-:W-:Y:S01]  /*5c30*/  IMAD.MOV.U32 R70, RZ, RZ, RZ ;  /* 0x000000ffff467224 */ /* 0x000fe200078e00ff */
[----:B------:R-:W-:Y:S01]  /*5c40*/  LOP3.LUT R72, R72, 0x100, R9, 0xf8, !PT ;  /* 0x0000010048487812 */ /* 0x000fe200078ef809 */
[----:B------:R-:W3:Y:S01]  /*5c50*/  LDC R66, c[0x0][0xb20] ;  /* 0x0002c800ff427b82 */ /* 0x000ee20000000800 */
[----:B------:R-:W4:Y:S01]  /*5c60*/  LDS R6, [UR50+0x1b0] ;  /* 0x0001b032ff067984 */ /* 0x000f220008000800 */
[C---:B------:R-:W-:Y:S01]  /*5c70*/  LOP3.LUT P0, RZ, R73.reuse, 0x4, RZ, 0xc0, !PT ;  /* 0x0000000449ff7812 */ /* 0x040fe2000780c0ff */
[----:B------:R-:W-:Y:S01]  /*5c80*/  IMAD.MOV.U32 R69, RZ, RZ, RZ ;  /* 0x000000ffff457224 */ /* 0x000fe200078e00ff */
[----:B------:R-:W-:Y:S01]  /*5c90*/  LOP3.LUT R72, R72, R5, RZ, 0xfc, !PT ;  /* 0x0000000548487212 */ /* 0x000fe200078efcff */
[----:B------:R-:W-:Y:S01]  /*5ca0*/  IMAD.U32 R75, RZ, RZ, UR4 ;  /* 0x00000004ff4b7e24 */ /* 0x000fe2000f8e00ff */
[----:B------:R-:W-:Y:S01]  /*5cb0*/  LOP3.LUT R73, R73, 0x60, RZ, 0xc0, !PT ;  /* 0x0000006049497812 */ /* 0x000fe200078ec0ff */
[----:B------:R-:W1:Y:S01]  /*5cc0*/  LDCU.64 UR56, c[0x0][0x348] ;  /* 0x00006900ff3877ac */ /* 0x000e620008000a00 */
[----:B------:R-:W1:Y:S01]  /*5cd0*/  LDC R27, c[0x0][0xb30] ;  /* 0x0002cc00ff1b7b82 */ /* 0x000e620000000800 */
[----:B------:R-:W-:-:S02]  /*5ce0*/  LOP3.LUT R32, R32, 0x600000, RZ, 0xc0, !PT ;  /* 0x0060000020207812 */ /* 0x000fc400078ec0ff */
[----:B------:R-:W-:Y:S01]  /*5cf0*/  SEL R77, R77, 0xffffffe0, !P0 ;  /* 0xffffffe04d4d7807 */ /* 0x000fe20004000000 */
[----:B------:R-:W1:Y:S01]  /*5d00*/  LDCU.64 UR36, c[0x0][0x888] ;  /* 0x00011100ff2477ac */ /* 0x000e620008000a00 */
[----:B------:R-:W-:-:S03]  /*5d10*/  SHF.R.S32.HI R76, RZ, 0x7, R76 ;  /* 0x00000007ff4c7819 */ /* 0x000fc6000001144c */
[----:B------:R-:W1:Y:S01]  /*5d20*/  LDC R65, c[0x0][0x388] ;  /* 0x0000e200ff417b82 */ /* 0x000e620000000800 */
[----:B------:R-:W1:Y:S01]  /*5d30*/  LDCU.64 UR38, c[0x0][0x890] ;  /* 0x00011200ff2677ac */ /* 0x000e620008000a00 */
[----:B------:R-:W-:Y:S01]  /*5d40*/  UMOV UR53, URZ ;  /* 0x000000ff00357c82 */ /* 0x000fe20008000000 */
[----:B------:R-:W-:-:S05]  /*5d50*/  UMOV UR54, URZ ;  /* 0x000000ff00367c82 */ /* 0x000fca0008000000 */
[----:B------:R-:W1:Y:S08]  /*5d60*/  LDC.64 R56, c[0x0][0xb10] ;  /* 0x0002c400ff387b82 */ /* 0x000e700000000a00 */
[----:B------:R-:W1:Y:S08]  /*5d70*/  LDC.64 R24, c[0x0][0xb18] ;  /* 0x0002c600ff187b82 */ /* 0x000e700000000a00 */
[----:B------:R-:W1:Y:S01]  /*5d80*/  LDC.64 R22, c[0x0][0xb28] ;  /* 0x0002ca00ff167b82 */ /* 0x000e620000000a00 */
[C---:B----4-:R-:W-:Y:S01]  /*5d90*/  VIADD R7, R6.reuse, 0x80 ;  /* 0x0000008006077836 */ /* 0x050fe20000000000 */
[----:B------:R-:W-:-:S04]  /*5da0*/  LOP3.LUT R6, R6, 0xffff, RZ, 0xc0, !PT ;  /* 0x0000ffff06067812 */ /* 0x000fc800078ec0ff */
[----:B------:R-:W-:Y:S02]  /*5db0*/  LOP3.LUT R7, R7, 0xffff, RZ, 0xc0, !PT ;  /* 0x0000ffff07077812 */ /* 0x000fe400078ec0ff */
[----:B------:R-:W4:Y:S03]  /*5dc0*/  LDC.64 R54, c[0x0][0x8b0] ;  /* 0x00022c00ff367b82 */ /* 0x000f260000000a00 */
[----:B------:R1:W-:Y:S05]  /*5dd0*/  STL.64 [R1], R6 ;  /* 0x0000000601007387 */ /* 0x0003ea0000100a00 */
[----:B------:R-:W1:Y:S08]  /*5de0*/  LDC.64 R52, c[0x0][0x8a8] ;  /* 0x00022a00ff347b82 */ /* 0x000e700000000a00 */
[----:B--23--:R-:W1:Y:S02]  /*5df0*/  LDC R68, c[0x0][0x374] ;  /* 0x0000dd00ff447b82 */ /* 0x00ce640000000800 */
.L_x_139:
[----:B------:R-:W-:Y:S04]  /*5e00*/  SHF.L.U32 R3, R69, 0x1f, RZ ;  /* 0x0000001f45037819 */ /* 0x000fe800000006ff */
[----:B------:R-:W2:Y:S02]  /*5e10*/  SYNCS.PHASECHK.TRANS64.TRYWAIT P0, [UR50+0x160], R3 ;  /* 0x00016003ff0075a7 */ /* 0x000ea40008001132 */
[----:B-12---:R-:W-:Y:S05]  /*5e20*/  @!P0 BRA `(.L_x_96) ;  /* 0x0000004000308947 */ /* 0x006fea0003800000 */
.L_x_211:
[----:B------:R-:W3:Y:S01]  /*5e30*/  LDS.128 R60, [UR50+0x1a0] ;  /* 0x0001a032ff3c7984 */ /* 0x000ee20008000c00 */
[----:B------:R-:W-:Y:S01]  /*5e40*/  UIADD3 UR4, UPT, UPT, UR50, 0x168, URZ ;  /* 0x0000016832047890 */ /* 0x000fe2000fffe0ff */
[----:B--2---:R-:W-:Y:S01]  /*5e50*/  IMAD R0, R30, 0x4, R1 ;  /* 0x000000041e007824 */ /* 0x004fe200078e0201 */
[-C--:B------:R-:W-:Y:S02]  /*5e60*/  IABS R9, R76.reuse ;  /* 0x0000004c00097213 */ /* 0x080fe40000000000 */
[----:B------:R-:W-:Y:S01]  /*5e70*/  UPRMT UR4, URZ, 0x654, UR4 ;  /* 0x00000654ff047896 */ /* 0x000fe20008000004 */
[----:B------:R-:W-:Y:S01]  /*5e80*/  IABS R3, R76 ;  /* 0x0000004c00037213 */ /* 0x000fe20000000000 */
[----:B------:R-:W2:Y:S01]  /*5e90*/  I2F.RP R8, R9 ;  /* 0x0000000900087306 */ /* 0x000ea20000209400 */
[----:B------:R-:W-:Y:S01]  /*5ea0*/  @!PT LDS RZ, [RZ] ;  /* 0x00000000fffff984 */ /* 0x000fe20000000800 */
[----:B------:R-:W-:Y:S01]  /*5eb0*/  @!PT LDS RZ, [RZ] ;  /* 0x00000000fffff984 */ /* 0x000fe20000000800 */
[----:B------:R-:W-:Y:S01]  /*5ec0*/  @!PT LDS RZ, [RZ] ;  /* 0x00000000fffff984 */ /* 0x000fe20000000800 */
[----:B------:R-:W-:Y:S01]  /*5ed0*/  @!PT LDS RZ, [RZ] ;  /* 0x00000000fffff984 */ /* 0x000fe20000000800 */
[----:B------:R1:W-:Y:S06]  /*5ee0*/  MEMBAR.ALL.CTA ;  /* 0x0000000000007992 */ /* 0x0003ec0000008000 */
[----:B-1----:R-:W1:Y:S01]  /*5ef0*/  FENCE.VIEW.ASYNC.S ;  /* 0x00000000000073c6 */ /* 0x002e620000000000 */
[----:B------:R-:W-:Y:S01]  /*5f00*/  IADD3 R3, PT, PT, RZ, -R3, RZ ;  /* 0x80000003ff037210 */ /* 0x000fe20007ffe0ff */
[----:B-1----:R-:W-:Y:S06]  /*5f10*/  SYNCS.ARRIVE.TRANS64.RED.A1T0 RZ, [UR4], RZ ;  /* 0x000000ffffff79a7 */ /* 0x002fec0008100404 */
[----:B------:R1:W5:Y:S01]  /*5f20*/  LDL R17, [R0] ;  /* 0x0000000000117983 */ /* 0x0003620000100800 */
[----:B---3--:R-:W-:Y:S01]  /*5f30*/  LOP3.LUT P3, RZ, R62, 0x1, RZ, 0xc0, !PT ;  /* 0x000000013eff7812 */ /* 0x008fe2000786c0ff */
[----:B--2---:R-:W2:Y:S11]  /*5f40*/  MUFU.RCP R2, R8 ;  /* 0x0000000800027308 */ /* 0x004eb60000001000 */
[----:B------:R-:W-:Y:S01]  /*5f50*/  @!UPT UIADD3 URZ, UPT, UPT, URZ, URZ, URZ ;  /* 0x000000fffffff290 */ /* 0x000fe2000fffe0ff */
[----:B------:R-:W-:Y:S02]  /*5f60*/  @P3 MOV R31, R60 ;  /* 0x0000003c001f3202 */ /* 0x000fe40000000f00 */
[----:B------:R-:W-:Y:S01]  /*5f70*/  @P3 LOP3.LUT R29, R61, 0xffff, RZ, 0xc0, !PT ;  /* 0x0000ffff3d1d3812 */ /* 0x000fe200078ec0ff */
[----:B--2---:R-:W-:Y:S01]  /*5f80*/  VIADD R6, R2, 0xffffffe ;  /* 0x0ffffffe02067836 */ /* 0x004fe20000000000 */
[----:B------:R-:W-:Y:S03]  /*5f90*/  IABS R2, R65 ;  /* 0x0000004100027213 */ /* 0x000fe60000000000 */
[----:B------:R-:W2:Y:S02]  /*5fa0*/  F2I.FTZ.U32.TRUNC.NTZ R7, R6 ;  /* 0x0000000600077305 */ /* 0x000ea4000021f000 */
[--C-:B--2---:R-:W-:Y:S02]  /*5fb0*/  IMAD.MOV R4, RZ, RZ, -R7.reuse ;  /* 0x000000ffff047224 */ /* 0x104fe400078e0a07 */
[----:B------:R-:W-:Y:S02]  /*5fc0*/  IMAD.MOV.U32 R6, RZ, RZ, RZ ;  /* 0x000000ffff067224 */ /* 0x000fe400078e00ff */
[----:B------:R-:W-:Y:S01]  /*5fd0*/  IMAD R5, R4, R9, RZ ;  /* 0x0000000904057224 */ /* 0x000fe200078e02ff */
[----:B------:R-:W-:Y:S03]  /*5fe0*/  IABS R4, R19 ;  /* 0x0000001300047213 */ /* 0x000fe60000000000 */
[----:B------:R-:W-:Y:S02]  /*5ff0*/  IMAD.HI.U32 R7, R7, R5, R6 ;  /* 0x0000000507077227 */ /* 0x000fe400078e0006 */
[----:B------:R-:W2:Y:S04]  /*6000*/  I2F.RP R5, R2 ;  /* 0x0000000200057306 */ /* 0x000ea80000209400 */
[----:B------:R-:W-:Y:S04]  /*6010*/  IMAD.HI.U32 R10, R7, R4, RZ ;  /* 0x00000004070a7227 */ /* 0x000fe800078e00ff */
[----:B------:R-:W-:Y:S01]  /*6020*/  IMAD R4, R10, R3, R4 ;  /* 0x000000030a047224 */ /* 0x000fe200078e0204 */
[----:B------:R-:W-:Y:S04]  /*6030*/  LOP3.LUT R3, R19, R76, RZ, 0x3c, !PT ;  /* 0x0000004c13037212 */ /* 0x000fe800078e3cff */
[----:B------:R-:W-:Y:S01]  /*6040*/  ISETP.GT.U32.AND P0, PT, R9, R4, PT ;  /* 0x000000040900720c */ /* 0x000fe20003f04070 */
[----:B--2---:R-:W2:Y:S01]  /*6050*/  MUFU.RCP R5, R5 ;  /* 0x0000000500057308 */ /* 0x004ea20000001000 */
[----:B------:R-:W-:Y:S11]  /*6060*/  ISETP.GE.AND P1, PT, R3, RZ, PT ;  /* 0x000000ff0300720c */ /* 0x000ff60003f26270 */
[----:B------:R-:W-:Y:S02]  /*6070*/  @!P0 IMAD.IADD R4, R4, 0x1, -R9 ;  /* 0x0000000104048824 */ /* 0x000fe400078e0a09 */
[----:B------:R-:W-:Y:S01]  /*6080*/  @!P0 VIADD R10, R10, 0x1 ;  /* 0x000000010a0a8836 */ /* 0x000fe20000000000 */
[----:B------:R-:W-:Y:S02]  /*6090*/  ISETP.NE.AND P0, PT, R76, RZ, PT ;  /* 0x000000ff4c00720c */ /* 0x000fe40003f05270 */
[----:B------:R-:W-:Y:S01]  /*60a0*/  ISETP.GE.U32.AND P2, PT, R4, R9, PT ;  /* 0x000000090400720c */ /* 0x000fe20003f46070 */
[----:B--2---:R-:W-:Y:S04]  /*60b0*/  VIADD R6, R5, 0xffffffe ;  /* 0x0ffffffe05067836 */ /* 0x004fe80000000000 */
[----:B------:R-:W2:Y:S08]  /*60c0*/  F2I.FTZ.U32.TRUNC.NTZ R7, R6 ;  /* 0x0000000600077305 */ /* 0x000eb0000021f000 */
[----:B------:R-:W-:Y:S05]  /*60d0*/  @P2 IADD3 R10, PT, PT, R10, 0x1, RZ ;  /* 0x000000010a0a2810 */ /* 0x000fea0007ffe0ff */
[----:B------:R-:W-:Y:S01]  /*60e0*/  @!P1 IMAD.MOV R10, RZ, RZ, -R10 ;  /* 0x000000ffff0a9224 */ /* 0x000fe200078e0a0a */
[----:B------:R-:W-:Y:S01]  /*60f0*/  @!P0 LOP3.LUT R10, RZ, R76, RZ, 0x33, !PT ;  /* 0x0000004cff0a8212 */ /* 0x000fe200078e33ff */
[--C-:B--2---:R-:W-:Y:S01]  /*6100*/  IMAD.MOV R3, RZ, RZ, -R7.reuse ;  /* 0x000000ffff037224 */ /* 0x104fe200078e0a07 */
[----:B------:R-:W-:Y:S01]  /*6110*/  ISETP.GE.AND P0, PT, R26, 0x1, PT ;  /* 0x000000011a00780c */ /* 0x000fe20003f06270 */
[----:B------:R-:W-:Y:S01]  /*6120*/  IMAD.MOV.U32 R6, RZ, RZ, RZ ;  /* 0x000000ffff067224 */ /* 0x000fe200078e00ff */
[----:B------:R-:W-:Y:S01]  /*6130*/  LOP3.LUT R11, R10, R65, RZ, 0x3c, !PT ;  /* 0x000000410a0b7212 */ /* 0x000fe200078e3cff */
[----:B------:R-:W-:Y:S01]  /*6140*/  IMAD R4, R3, R2, RZ ;  /* 0x0000000203047224 */ /* 0x000fe200078e02ff */
[----:B------:R-:W-:Y:S03]  /*6150*/  IABS R3, R10 ;  /* 0x0000000a00037213 */ /* 0x000fe60000000000 */
[----:B------:R-:W-:Y:S06]  /*6160*/  IMAD.HI.U32 R7, R7, R4, R6 ;  /* 0x0000000407077227 */ /* 0x000fec00078e0006 */
[----:B------:R-:W-:Y:S05]  /*6170*/  IMAD.HI.U32 R12, R7, R3, RZ ;  /* 0x00000003070c7227 */ /* 0x000fea00078e00ff */
[----:B------:R-:W-:Y:S05]  /*6180*/  IADD3 R4, PT, PT, -R12, RZ, RZ ;  /* 0x000000ff0c047210 */ /* 0x000fea0007ffe1ff */
[C---:B------:R-:W-:Y:S05]  /*6190*/  IMAD R3, R2.reuse, R4, R3 ;  /* 0x0000000402037224 */ /* 0x040fea00078e0203 */
[----:B------:R-:W-:Y:S11]  /*61a0*/  ISETP.GT.U32.AND P4, PT, R2, R3, PT ;  /* 0x000000030200720c */ /* 0x000ff60003f84070 */
[----:B------:R-:W-:Y:S02]  /*61b0*/  @!UPT UIADD3 URZ, UPT, UPT, URZ, URZ, URZ ;  /* 0x000000fffffff290 */ /* 0x000fe4000fffe0ff */
[----:B------:R-:W-:Y:S05]  /*61c0*/  @!P4 IMAD.IADD R3, R3, 0x1, -R2 ;  /* 0x000000010303c824 */ /* 0x000fea00078e0a02 */
[----:B------:R-:W-:Y:S01]  /*61d0*/  ISETP.GE.U32.AND P2, PT, R3, R2, PT ;  /* 0x000000020300720c */ /* 0x000fe20003f46070 */
[----:B------:R-:W-:Y:S01]  /*61e0*/  @!UPT UIADD3 URZ, UPT, UPT, URZ, URZ, URZ ;  /* 0x000000fffffff290 */ /* 0x000fe2000fffe0ff */
[----:B-1----:R-:W-:Y:S11]  /*61f0*/  @!P0 BRA `(.L_x_97) ;  /* 0x0000000000a48947 */ /* 0x002ff60003800000 */
[----:B------:R-:W-:Y:S01]  /*6200*/  IMAD.HI.U32 R13, R68, R25, RZ ;  /* 0x00000019440d7227 */ /* 0x000fe200078e00ff */
        /* <DEDUP_REMOVED lines=8> */
[----:B------:R-:W-:Y:S01]  /*6290*/  IMAD.HI.U32 R13, R29, R25, RZ ;  /* 0x000000191d0d7227 */ /* 0x000fe200078e00ff */
[----:B------:R-:W-:Y:S02]  /*62a0*/  SEL R7, R67, R14, !P5 ;  /* 0x0000000e43077207 */ /* 0x000fe40006800000 */
[----:B------:R-:W-:Y:S01]  /*62b0*/  SHF.R.U32.HI R18, RZ, R57, R18 ;  /* 0x00000039ff127219 */ /* 0x000fe20000011612 */
[-C--:B------:R-:W-:Y:S04]  /*62c0*/  IMAD.HI.U32 R14, R3, R22.reuse, RZ ;  /* 0x00000016030e7227 */ /* 0x080fe800078e00ff */
[----:B------:R-:W-:Y:S01]  /*62d0*/  IMAD.HI.U32 R16, R7, R22, RZ ;  /* 0x0000001607107227 */ /* 0x000fe200078e00ff */
[-C--:B------:R-:W-:Y:S02]  /*62e0*/  @P1 SHF.R.U32.HI R3, RZ, R23.reuse, R14 ;  /* 0x00000017ff031219 */ /* 0x080fe4000001160e */
[----:B------:R-:W-:Y:S02]  /*62f0*/  SHF.R.U32.HI R14, RZ, R66, R13 ;  /* 0x00000042ff0e7219 */ /* 0x000fe4000001160d */
[----:B------:R-:W-:Y:S01]  /*6300*/  @P1 SHF.R.U32.HI R7, RZ, R23, R16 ;  /* 0x00000017ff071219 */ /* 0x000fe20000011610 */
[C---:B------:R-:W-:Y:S01]  /*6310*/  IMAD R2, R26.reuse, R3, RZ ;  /* 0x000000031a027224 */ /* 0x040fe200078e02ff */
[----:B------:R-:W-:Y:S02]  /*6320*/  SEL R5, R29, R14, !P0 ;  /* 0x0000000e1d057207 */ /* 0x000fe40004000000 */
[----:B------:R-:W-:Y:S01]  /*6330*/  SEL R3, R31, R18, !P5 ;  /* 0x000000121f037207 */ /* 0x000fe20006800000 */
[----:B------:R-:W-:Y:S01]  /*6340*/  IMAD R4, R26, R7, RZ ;  /* 0x000000071a047224 */ /* 0x000fe200078e02ff */
[C---:B------:R-:W-:Y:S01]  /*6350*/  ISETP.GE.AND P0, PT, R5.reuse, R2, PT ;  /* 0x000000020500720c */ /* 0x040fe20003f06270 */
[----:B------:R-:W-:Y:S03]  /*6360*/  IMAD.HI.U32 R6, R5, R22, RZ ;  /* 0x0000001605067227 */ /* 0x000fe600078e00ff */
[----:B------:R-:W-:Y:S01]  /*6370*/  ISETP.GE.OR P0, PT, R3, R4, P0 ;  /* 0x000000040300720c */ /* 0x000fe20000706670 */
[----:B------:R-:W-:Y:S01]  /*6380*/  IMAD.MOV R4, RZ, RZ, -R3 ;  /* 0x000000ffff047224 */ /* 0x000fe200078e0a03 */
[-C--:B------:R-:W-:Y:S03]  /*6390*/  SHF.R.U32.HI R6, RZ, R23.reuse, R6 ;  /* 0x00000017ff067219 */ /* 0x080fe60000011606 */
[----:B------:R-:W-:Y:S01]  /*63a0*/  IMAD R31, R28, R4, R31 ;  /* 0x000000041c1f7224 */ /* 0x000fe200078e021f */
[----:B------:R-:W-:Y:S05]  /*63b0*/  SEL R9, R5, R6, !P1 ;  /* 0x0000000605097207 */ /* 0x000fea0004800000 */
[----:B------:R-:W-:Y:S02]  /*63c0*/  IMAD.MOV R6, RZ, RZ, -R9 ;  /* 0x000000ffff067224 */ /* 0x000fe400078e0a09 */
[C---:B------:R-:W-:Y:S04]  /*63d0*/  @!P0 IMAD.HI.U32 R2, R3.reuse, R22, RZ ;  /* 0x0000001603028227 */ /* 0x040fe800078e00ff */
[----:B------:R-:W-:Y:S01]  /*63e0*/  IMAD R6, R26, R6, R5 ;  /* 0x000000061a067224 */ /* 0x000fe200078e0205 */
[----:B------:R-:W-:Y:S04]  /*63f0*/  @!P0 SHF.R.U32.HI R2, RZ, R23, R2 ;  /* 0x00000017ff028219 */ /* 0x000fe80000011602 */
[----:B------:R-:W-:Y:S02]  /*6400*/  @!P0 SEL R0, R3, R2, !P1 ;  /* 0x0000000203008207 */ /* 0x000fe40004800000 */
[----:B------:R-:W-:Y:S02]  /*6410*/  IADD3 R2, PT, PT, -R5, RZ, RZ ;  /* 0x000000ff05027210 */ /* 0x000fe40007ffe1ff */
[----:B------:R-:W-:Y:S01]  /*6420*/  @!P0 IADD3 R8, PT, PT, R9, -R0, RZ ;  /* 0x8000000009088210 */ /* 0x000fe20007ffe0ff */
[----:B------:R-:W-:Y:S02]  /*6430*/  @!P0 IMAD R0, R7, R6, R0 ;  /* 0x0000000607008224 */ /* 0x000fe400078e0200 */
[----:B------:R-:W-:Y:S02]  /*6440*/  IMAD R29, R24, R2, R29 ;  /* 0x00000002181d7224 */ /* 0x000fe400078e021d */
[----:B------:R-:W-:Y:S02]  /*6450*/  @!P0 IMAD R5, R8, R26, R3 ;  /* 0x0000001a08058224 */ /* 0x000fe400078e0203 */
[----:B------:R-:W-:Y:S04]  /*6460*/  @!P0 IMAD.MOV.U32 R3, RZ, RZ, R0 ;  /* 0x000000ffff038224 */ /* 0x000fe800078e0000 */
[----:B------:R-:W-:Y:S02]  /*6470*/  IMAD R31, R3, R28, R31 ;  /* 0x0000001c031f7224 */ /* 0x000fe400078e021f */
[----:B------:R-:W-:Y:S07]  /*6480*/  IMAD R29, R5, R24, R29 ;  /* 0x00000018051d7224 */ /* 0x000fee00078e021d */
.L_x_97:
[----:B------:R-:W-:Y:S01]  /*6490*/  ISETP.NE.AND P0, PT, R27, 0x1, PT ;  /* 0x000000011b00780c */ /* 0x000fe20003f05270 */
[----:B------:R-:W1:Y:S01]  /*64a0*/  LDC.64 R4, c[0x0][0xb18] ;  /* 0x0002c600ff047b82 */ /* 0x000e620000000a00 */
[----:B------:R-:W-:Y:S01]  /*64b0*/  R2UR UR4, R11 ;  /* 0x000000000b0472ca */ /* 0x000fe200000e0000 */
[----:B------:R-:W-:Y:S01]  /*64c0*/  @!P4 VIADD R12, R12, 0x1 ;  /* 0x000000010c0cc836 */ /* 0x000fe20000000000 */
[----:B------:R-:W-:Y:S01]  /*64d0*/  ISETP.NE.AND P1, PT, R65, RZ, PT ;  /* 0x000000ff4100720c */ /* 0x000fe20003f25270 */
[----:B------:R-:W-:Y:S01]  /*64e0*/  IMAD.MOV R8, RZ, RZ, -R10 ;  /* 0x000000ffff087224 */ /* 0x000fe200078e0a0a */
[----:B------:R-:W-:Y:S01]  /*64f0*/  R2UR UR42, R21 ;  /* 0x00000000152a72ca */ /* 0x000fe200000e0000 */
[----:B------:R-:W-:Y:S01]  /*6500*/  @P2 VIADD R12, R12, 0x1 ;  /* 0x000000010c0c2836 */ /* 0x000fe20000000000 */
[----:B------:R-:W-:Y:S01]  /*6510*/  R2UR UR43, R10 ;  /* 0x000000000a2b72ca */ /* 0x000fe200000e0000 */
[----:B------:R-:W2:Y:S01]  /*6520*/  LDC.64 R6, c[0x0][0xb10] ;  /* 0x0002c400ff067b82 */ /* 0x000ea20000000a00 */
[----:B------:R-:W-:Y:S01]  /*6530*/  R2UR UR5, R65 ;  /* 0x00000000410572ca */ /* 0x000fe200000e0000 */
[----:B------:R-:W-:Y:S01]  /*6540*/  IMAD R19, R76, R8, R19 ;  /* 0x000000084c137224 */ /* 0x000fe200078e0213 */
[----:B------:R-:W-:Y:S01]  /*6550*/  R2UR UR44, R12 ;  /* 0x000000000c2c72ca */ /* 0x000fe200000e0000 */
[----:B------:R-:W-:Y:S04]  /*6560*/  BSSY.RECONVERGENT B6, `(.L_x_98) ;  /* 0x000003d000067945 */ /* 0x000fe80003800200 */
[----:B------:R-:W3:Y:S01]  /*6570*/  @!P0 LDC R0, c[0x0][0xb20] ;  /* 0x0002c800ff008b82 */ /* 0x000ee20000000800 */
[----:B------:R-:W-:Y:S01]  /*6580*/  R2UR UR51, R19 ;  /* 0x00000000133372ca */ /* 0x000fe200000e0000 */
[----:B------:R-:W-:Y:S01]  /*6590*/  UISETP.GE.AND UP1, UPT, UR4, URZ, UPT ;  /* 0x000000ff0400728c */ /* 0x000fe2000bf26270 */
[----:B------:R-:W-:Y:S05]  /*65a0*/  R2UR UR4, R65 ;  /* 0x00000000410472ca */ /* 0x000fea00000e0000 */
[----:B------:R-:W4:Y:S01]  /*65b0*/  @!P0 LDC R2, c[0x0][0xb0c] ;  /* 0x0002c300ff028b82 */ /* 0x000f220000000800 */
[----:B------:R-:W-:Y:S01]  /*65c0*/  VOTEU.ALL UP0, P1 ;  /* 0x0000000000ff7886 */ /* 0x000fe20000800000 */
[----:B------:R-:W-:Y:S01]  /*65d0*/  USHF.L.U32 UR42, UR42, 0x6, URZ ;  /* 0x000000062a2a7899 */ /* 0x000fe200080006ff */
[----:B-1----:R-:W-:Y:S01]  /*65e0*/  @!P0 ISETP.NE.AND P1, PT, R4, 0x1, PT ;  /* 0x000000010400880c */ /* 0x002fe20003f25270 */
[----:B------:R-:W-:Y:S01]  /*65f0*/  @!P0 IMAD.HI.U32 R3, R29, R5, RZ ;  /* 0x000000051d038227 */ /* 0x000fe200078e00ff */
[----:B------:R-:W-:Y:S02]  /*6600*/  @!UP1 UIADD3 UR44, UPT, UPT, -UR44, URZ, URZ ;  /* 0x000000ff2c2c9290 */ /* 0x000fe4000fffe1ff */
[----:B------:R-:W-:Y:S02]  /*6610*/  USHF.L.U32 UR51, UR51, 0x7, URZ ;  /* 0x0000000733337899 */ /* 0x000fe400080006ff */
[----:B------:R-:W-:Y:S01]  /*6620*/  @!UP0 ULOP3.LUT UR44, URZ, UR4, URZ, 0x33, !UPT ;  /* 0x00000004ff2c8292 */ /* 0x000fe2000f8e33ff */
[----:B--2---:R-:W-:Y:S05]  /*6630*/  @!P0 IMAD.HI.U32 R6, R31, R6, RZ ;  /* 0x000000061f068227 */ /* 0x004fea00078e00ff */
[----:B------:R-:W-:Y:S01]  /*6640*/  @!P0 SHF.R.U32.HI R6, RZ, R7, R6 ;  /* 0x00000007ff068219 */ /* 0x000fe20000011606 */
[----:B------:R-:W-:Y:S01]  /*6650*/  IMAD R8, RZ, RZ, -UR44 ;  /* 0x8000002cff087e24 */ /* 0x000fe2000f8e02ff */
[----:B---3--:R-:W-:Y:S02]  /*6660*/  @!P0 SHF.R.U32.HI R0, RZ, R0, R3 ;  /* 0x00000000ff008219 */ /* 0x008fe40000011603 */
[----:B----4-:R-:W-:Y:S02]  /*6670*/  @!P0 ISETP.NE.AND P2, PT, R2, 0x1, PT ;  /* 0x000000010200880c */ /* 0x010fe40003f45270 */
[----:B------:R-:W-:Y:S02]  /*6680*/  @!P0 SEL R3, R29, R0, !P1 ;  /* 0x000000001d038207 */ /* 0x000fe40004800000 */
[----:B------:R-:W-:Y:S02]  /*6690*/  R2UR UR4, R8 ;  /* 0x00000000080472ca */ /* 0x000fe400000e0000 */
[----:B------:R-:W-:Y:S02]  /*66a0*/  LOP3.LUT P1, RZ, R75, 0x1b0, RZ, 0xc0, !PT ;  /* 0x000001b04bff7812 */ /* 0x000fe4000782c0ff */
[----:B------:R-:W-:Y:S02]  /*66b0*/  @P3 SHF.R.U32.HI R8, RZ, 0x10, R61 ;  /* 0x00000010ff083819 */ /* 0x000fe4000001163d */
[----:B------:R-:W-:Y:S02]  /*66c0*/  @!P0 SEL R6, R31, R6, !P2 ;  /* 0x000000061f068207 */ /* 0x000fe40005000000 */
[----:B------:R-:W-:Y:S03]  /*66d0*/  @P3 R2UR UR52, R8 ;  /* 0x00000000083432ca */ /* 0x000fe600000e0000 */
[----:B------:R-:W-:Y:S02]  /*66e0*/  @!P0 IMAD.IADD R0, R3, 0x1, -R6 ;  /* 0x0000000103008824 */ /* 0x000fe400078e0a06 */
[----:B------:R-:W-:Y:S01]  /*66f0*/  @!P0 IMAD.IADD R3, R6, 0x1, -R3 ;  /* 0x0000000106038824 */ /* 0x000fe200078e0a03 */
[----:B------:R-:W-:Y:S01]  /*6700*/  UIMAD UR43, UR5, UR4, UR43 ;  /* 0x00000004052b72a4 */ /* 0x000fe2000f8e022b */
[----:B------:R-:W-:Y:S02]  /*6710*/  @!P0 IMAD R31, R0, R2, R31 ;  /* 0x00000002001f8224 */ /* 0x000fe400078e021f */
[----:B------:R-:W-:Y:S01]  /*6720*/  @!P0 IMAD R29, R3, R4, R29 ;  /* 0x00000004031d8224 */ /* 0x000fe200078e021d */
[----:B------:R-:W-:Y:S08]  /*6730*/  @!P1 BRA `(.L_x_99) ;  /* 0x00000000007c9947 */ /* 0x000ff00003800000 */
[----:B------:R-:W1:Y:S01]  /*6740*/  LDCU.64 UR8, c[0x4][0x80] ;  /* 0x01001000ff0877ac */ /* 0x000e620008000a00 */
[----:B------:R-:W-:Y:S01]  /*6750*/  MOV R2, 0x0 ;  /* 0x0000000000027802 */ /* 0x000fe20000000f00 */
[----:B------:R-:W-:Y:S02]  /*6760*/  HFMA2 R12, -RZ, RZ, 0, 5.9604644775390625e-08 ;  /* 0x00000001ff0c7431 */ /* 0x000fe400000001ff */
[----:B------:R-:W-:Y:S01]  /*6770*/  IMAD.MOV.U32 R8, RZ, RZ, 0x70 ;  /* 0x00000070ff087424 */ /* 0x000fe200078e00ff */
[----:B------:R2:W3:Y:S01]  /*6780*/  LDC.64 R14, c[0x4][R2] ;  /* 0x01000000020e7b82 */ /* 0x0004e20000000a00 */
[----:B------:R-:W4:Y:S01]  /*6790*/  LDCU.64 UR6, c[0x4][0x88] ;  /* 0x01001100ff0677ac */ /* 0x000f220008000a00 */
[----:B------:R-:W-:Y:S01]  /*67a0*/  IMAD.MOV.U32 R13, RZ, RZ, RZ ;  /* 0x000000ffff0d7224 */ /* 0x000fe200078e00ff */
[----:B------:R-:W2:Y:S01]  /*67b0*/  LDCU.64 UR4, c[0x4][0x8] ;  /* 0x01000100ff0477ac */ /* 0x000ea20008000a00 */
[----:B-1----:R-:W-:Y:S01]  /*67c0*/  MOV R5, UR9 ;  /* 0x0000000900057c02 */ /* 0x002fe20008000f00 */
[----:B------:R-:W-:Y:S01]  /*67d0*/  IMAD.U32 R4, RZ, RZ, UR8 ;  /* 0x00000008ff047e24 */ /* 0x000fe2000f8e00ff */
[----:B----4-:R-:W-:Y:S01]  /*67e0*/  MOV R7, UR7 ;  /* 0x0000000700077c02 */ /* 0x010fe20008000f00 */
[----:B------:R-:W-:Y:S01]  /*67f0*/  IMAD.U32 R6, RZ, RZ, UR6 ;  /* 0x00000006ff067e24 */ /* 0x000fe2000f8e00ff */
[----:B--2---:R-:W-:Y:S01]  /*6800*/  MOV R11, UR5 ;  /* 0x00000005000b7c02 */ /* 0x004fe20008000f00 */
[----:B------:R-:W-:Y:S02]  /*6810*/  IMAD.U32 R10, RZ, RZ, UR4 ;  /* 0x00000004ff0a7e24 */ /* 0x000fe4000f8e00ff */
[----:B------:R-:W-:Y:S07]  /*6820*/  LEPC R20, `(.L_x_100) ;  /* 0x000000001014794e */ /* 0x000fee0000000000 */
[----:B---3-5:R-:W-:Y:S05]  /*6830*/  CALL.ABS.NOINC R14 ;  /* 0x000000000e007343 */ /* 0x028fea0003c00000 */
.L_x_100:
[----:B------:R-:W1:Y:S01]  /*6840*/  LDCU.64 UR8, c[0x4][0x80] ;  /* 0x01001000ff0877ac */ /* 0x000e620008000a00 */
[----:B------:R-:W2:Y:S01]  /*6850*/  LDC.64 R2, c[0x4][R2] ;  /* 0x0100000002027b82 */ /* 0x000ea20000000a00 */
[----:B------:R-:W-:Y:S02]  /*6860*/  HFMA2 R12, -RZ, RZ, 0, 5.9604644775390625e-08 ;  /* 0x00000001ff0c7431 */ /* 0x000fe400000001ff */
[----:B------:R-:W-:Y:S02]  /*6870*/  IMAD.MOV.U32 R8, RZ, RZ, 0x70 ;  /* 0x00000070ff087424 */ /* 0x000fe400078e00ff */
[----:B------:R-:W-:Y:S01]  /*6880*/  IMAD.MOV.U32 R13, RZ, RZ, RZ ;  /* 0x000000ffff0d7224 */ /* 0x000fe200078e00ff */
[----:B------:R-:W3:Y:S01]  /*6890*/  LDCU.64 UR6, c[0x4][0x88] ;  /* 0x01001100ff0677ac */ /* 0x000ee20008000a00 */
[----:B------:R-:W4:Y:S01]  /*68a0*/  LDCU.64 UR4, c[0x4][0x8] ;  /* 0x01000100ff0477ac */ /* 0x000f220008000a00 */
[----:B-1----:R-:W-:Y:S02]  /*68b0*/  MOV R4, UR8 ;  /* 0x0000000800047c02 */ /* 0x002fe40008000f00 */
[----:B------:R-:W-:Y:S02]  /*68c0*/  MOV R5, UR9 ;  /* 0x0000000900057c02 */ /* 0x000fe40008000f00 */
[----:B---3--:R-:W-:Y:S01]  /*68d0*/  MOV R7, UR7 ;  /* 0x0000000700077c02 */ /* 0x008fe20008000f00 */
[----:B------:R-:W-:Y:S01]  /*68e0*/  IMAD.U32 R6, RZ, RZ, UR6 ;  /* 0x00000006ff067e24 */ /* 0x000fe2000f8e00ff */
[----:B----4-:R-:W-:Y:S01]  /*68f0*/  MOV R11, UR5 ;  /* 0x00000005000b7c02 */ /* 0x010fe20008000f00 */
[----:B------:R-:W-:Y:S02]  /*6900*/  IMAD.U32 R10, RZ, RZ, UR4 ;  /* 0x00000004ff0a7e24 */ /* 0x000fe4000f8e00ff */
[----:B------:R-:W-:Y:S07]  /*6910*/  LEPC R20, `(.L_x_99) ;  /* 0x000000001014794e */ /* 0x000fee0000000000 */
[----:B--2---:R-:W-:Y:S05]  /*6920*/  CALL.ABS.NOINC R2 ;  /* 0x0000000002007343 */ /* 0x004fea0003c00000 */
.L_x_99:
[----:B------:R-:W-:Y:S05]  /*6930*/  BSYNC.RECONVERGENT B6 ;  /* 0x0000000000067941 */ /* 0x000fea0003800200 */
.L_x_98:
[----:B------:R-:W-:Y:S01]  /*6940*/  ISETP.NE.U32.AND P3, PT, R54, RZ, PT ;  /* 0x000000ff3600720c */ /* 0x000fe20003f65070 */
[----:B------:R-:W-:Y:S01]  /*6950*/  UISETP.NE.AND UP2, UPT, UR49, URZ, UPT ;  /* 0x000000ff3100728c */ /* 0x000fe2000bf45270 */
[----:B------:R-:W-:Y:S01]  /*6960*/  ISETP.NE.U32.AND P2, PT, RZ, UR36, PT ;  /* 0x00000024ff007c0c */ /* 0x000fe2000bf45070 */
[----:B------:R-:W-:Y:S01]  /*6970*/  UISETP.NE.U32.AND UP1, UPT, UR38, URZ, UPT ;  /* 0x000000ff2600728c */ /* 0x000fe2000bf25070 */
[----:B------:R-:W-:Y:S01]  /*6980*/  ISETP.NE.AND.EX P3, PT, R55, RZ, PT, P3 ;  /* 0x000000ff3700720c */ /* 0x000fe20003f65330 */
[----:B------:R-:W-:Y:S01]  /*6990*/  UPLOP3.LUT UP0, UPT, UPT, UPT, UPT, 0x40, 0x4 ;  /* 0x000000000004789c */ /* 0x000fe20003f0e870 */
[----:B------:R-:W-:Y:S01]  /*69a0*/  ISETP.NE.AND.EX P2, PT, RZ, UR37, PT, P2 ;  /* 0x00000025ff007c0c */ /* 0x000fe2000bf45320 */
[----:B------:R-:W-:Y:S01]  /*69b0*/  UISETP.NE.AND.EX UP1, UPT, UR39, URZ, UPT, UP1 ;  /* 0x000000ff2700728c */ /* 0x000fe2000bf25310 */
[----:B------:R-:W-:Y:S04]  /*69c0*/  PLOP3.LUT P4, PT, PT, PT, UP2, 0x80, 0x8 ;  /* 0x000000000008781c */ /* 0x000fe80003f8f028 */
[----:B------:R-:W-:Y:S01]  /*69d0*/  P2R R80, PR, RZ, 0x10 ;  /* 0x00000010ff507803 */ /* 0x000fe20000000000 */
[----:B------:R-:W-:Y:S06]  /*69e0*/  @UP2 UPLOP3.LUT UP0, UPT, UPT, UPT, UP1, 0x80, 0x8 ;  /* 0x000000000008289c */ /* 0x000fec0003f0f010 */
[----:B------:R-:W-:Y:S01]  /*69f0*/  PLOP3.LUT P0, PT, PT, PT, UP0, 0x80, 0x8 ;  /* 0x000000000008781c */ /* 0x000fe20003f0f008 */
[----:B------:R-:W-:Y:S01]  /*6a00*/  @!UPT UIADD3 URZ, UPT, UPT, URZ, URZ, URZ ;  /* 0x000000fffffff290 */ /* 0x000fe2000fffe0ff */
[----:B------:R-:W-:Y:S11]  /*6a10*/  BRA.U !UP1, `(.L_x_101) ;  /* 0x0000000109387547 */ /* 0x000ff6000b800000 */
[----:B------:R-:W-:Y:S01]  /*6a20*/  UISETP.NE.U32.AND UP0, UPT, UR36, URZ, UPT ;  /* 0x000000ff2400728c */ /* 0x000fe2000bf05070 */
[----:B------:R-:W-:Y:S02]  /*6a30*/  HFMA2 R0, -RZ, RZ, 0, 5.9604644775390625e-08 ;  /* 0x00000001ff007431 */ /* 0x000fe400000001ff */
[----:B------:R-:W-:Y:S01]  /*6a40*/  IMAD.MOV.U32 R59, RZ, RZ, 0x1 ;  /* 0x00000001ff3b7424 */ /* 0x000fe200078e00ff */
[----:B------:R-:W-:Y:S06]  /*6a50*/  UISETP.NE.AND.EX UP0, UPT, UR37, URZ, UPT, UP0 ;  /* 0x000000ff2500728c */ /* 0x000fec000bf05300 */
[----:B------:R-:W-:Y:S05]  /*6a60*/  PLOP3.LUT P1, PT, PT, PT, UP0, 0x80, 0x8 ;  /* 0x000000000008781c */ /* 0x000fea0003f2f008 */
[----:B------:R-:W1:Y:S01]  /*6a70*/  @UP0 LDCU.64 UR6, c[0x0][0x888] ;  /* 0x00011100ff0607ac */ /* 0x000e620008000a00 */
[----:B------:R-:W-:Y:S07]  /*6a80*/  @UP0 UIMAD UR4, UR45, UR38, URZ ;  /* 0x000000262d0402a4 */ /* 0x000fee000f8e02ff */
[----:B------:R-:W-:Y:S01]  /*6a90*/  @!P1 PRMT R59, R0, 0x7610, R59 ;  /* 0x00007610003b9816 */ /* 0x000fe2000000003b */
[----:B-1----:R-:W-:Y:S03]  /*6aa0*/  @UP0 UIMAD.WIDE UR6, UR4, 0x4, UR6 ;  /* 0x00000004040608a5 */ /* 0x002fe6000f8e0206 */
[----:B------:R-:W1:Y:S03]  /*6ab0*/  @!UP0 LDCU UR4, c[0x0][0x880] ;  /* 0x00011000ff0487ac */ /* 0x000e660008000800 */
[----:B------:R-:W-:Y:S01]  /*6ac0*/  IMAD.U32 R2, RZ, RZ, UR6 ;  /* 0x00000006ff027e24 */ /* 0x000fe2000f8e00ff */
[----:B------:R-:W-:Y:S05]  /*6ad0*/  MOV R3, UR7 ;  /* 0x0000000700037c02 */ /* 0x000fea0008000f00 */
[----:B-----5:R2:W5:Y:S02]  /*6ae0*/  @P1 LDG.E R35, desc[UR46][R2.64] ;  /* 0x0000002e02231981 */ /* 0x020564000c1e1900 */
[----:B-12---:R-:W-:Y:S02]  /*6af0*/  @!P1 IMAD.U32 R35, RZ, RZ, UR4 ;  /* 0x00000004ff239e24 */ /* 0x006fe4000f8e00ff */
.L_x_101:
[----:B------:R-:W-:Y:S05]  /*6b00*/  @!P3 BRA `(.L_x_102) ;  /* 0x000000000020b947 */ /* 0x000fea0003800000 */
[----:B------:R-:W-:Y:S04]  /*6b10*/  ISETP.NE.U32.AND P1, PT, R52, RZ, PT ;  /* 0x000000ff3400720c */ /* 0x000fe80003f25070 */
[----:B------:R-:W-:Y:S11]  /*6b20*/  ISETP.NE.AND.EX P1, PT, R53, RZ, PT, P1 ;  /* 0x000000ff3500720c */ /* 0x000ff60003f25310 */
[----:B------:R-:W-:Y:S02]  /*6b30*/  @!UPT UIADD3 URZ, UPT, UPT, URZ, URZ, URZ ;  /* 0x000000fffffff290 */ /* 0x000fe4000fffe0ff */
[----:B------:R-:W1:Y:S01]  /*6b40*/  @P1 LDC.64 R2, c[0x0][0x8a8] ;  /* 0x00022a00ff021b82 */ /* 0x000e620000000a00 */
[----:B------:R-:W-:Y:S04]  /*6b50*/  @P1 IMAD R0, R54, UR45, RZ ;  /* 0x0000002d36001c24 */ /* 0x000fe8000f8e02ff */
[----:B-1----:R-:W-:Y:S05]  /*6b60*/  @P1 IMAD.WIDE R2, R0, 0x4, R2 ;  /* 0x0000000400021825 */ /* 0x002fea00078e0202 */
[----:B-----5:R1:W5:Y:S02]  /*6b70*/  @P1 LDG.E R33, desc[UR46][R2.64] ;  /* 0x0000002e02211981 */ /* 0x020364000c1e1900 */
[----:B-1----:R-:W2:Y:S02]  /*6b80*/  @!P1 LDC R33, c[0x0][0x8a0] ;  /* 0x00022800ff219b82 */ /* 0x002ea40000000800 */
.L_x_102:
[----:B-----5:R-:W-:Y:S01]  /*6b90*/  FSETP.NEU.AND P1, PT, R35, RZ, PT ;  /* 0x000000ff2300720b */ /* 0x020fe20003f2d000 */
[----:B------:R-:W-:Y:S01]  /*6ba0*/  IMAD.SHL.U32 R84, R72, 0x2, RZ ;  /* 0x0000000248547824 */ /* 0x000fe200078e00ff */
[----:B------:R-:W-:Y:S01]  /*6bb0*/  SEL R3, RZ, 0xffffffff, P2 ;  /* 0xffffffffff037807 */ /* 0x000fe20001000000 */
[----:B------:R-:W-:Y:S01]  /*6bc0*/  BSSY B1, `(.L_x_103) ;  /* 0x000002c000017945 */ /* 0x000fe20003800000 */
[----:B------:R-:W-:Y:S01]  /*6bd0*/  @P4 LOP3.LUT P2, RZ, R59, 0xff, RZ, 0xc0, !PT ;  /* 0x000000ff3bff4812 */ /* 0x000fe2000784c0ff */
[----:B------:R-:W-:Y:S01]  /*6be0*/  VIADD R82, R84, UR50 ;  /* 0x0000003254527c36 */ /* 0x000fe20008000000 */
[----:B------:R-:W-:Y:S01]  /*6bf0*/  @P4 SEL R4, RZ, 0xffffffff, P1 ;  /* 0xffffffffff044807 */ /* 0x000fe20000800000 */
[----:B------:R-:W-:Y:S01]  /*6c00*/  IMAD.MOV.U32 R85, RZ, RZ, 0x1 ;  /* 0x00000001ff557424 */ /* 0x000fe200078e00ff */
[----:B------:R-:W-:Y:S01]  /*6c10*/  LOP3.LUT R71, R71, 0x1, RZ, 0x3c, !PT ;  /* 0x0000000147477812 */ /* 0x000fe200078e3cff */
[----:B------:R-:W-:Y:S01]  /*6c20*/  IMAD.IADD R34, R32, 0x1, R17 ;  /* 0x0000000120227824 */ /* 0x000fe200078e0211 */
[----:B------:R-:W-:Y:S01]  /*6c30*/  @P0 SEL R4, R3, R4, !P2 ;  /* 0x0000000403040207 */ /* 0x000fe20005000000 */
[----:B------:R-:W-:Y:S01]  /*6c40*/  IMAD.MOV.U32 R39, RZ, RZ, RZ ;  /* 0x000000ffff277224 */ /* 0x000fe200078e00ff */
[----:B------:R-:W-:Y:S02]  /*6c50*/  LEA R83, R30, UR50, 0x3 ;  /* 0x000000321e537c11 */ /* 0x000fe4000f8e18ff */
[----:B------:R-:W-:Y:S02]  /*6c60*/  CS2R R50, SRZ ;  /* 0x0000000000327805 */ /* 0x000fe4000001ff00 */
[----:B------:R-:W-:Y:S02]  /*6c70*/  @P4 LOP3.LUT R79, R4, 0x1, RZ, 0xc0, !PT ;  /* 0x00000001044f4812 */ /* 0x000fe400078ec0ff */
[----:B------:R-:W-:Y:S02]  /*6c80*/  CS2R R48, SRZ ;  /* 0x0000000000307805 */ /* 0x000fe4000001ff00 */
[----:B------:R-:W-:Y:S02]  /*6c90*/  SHF.L.U32 R0, R70, 0x1f, RZ ;  /* 0x0000001f46007819 */ /* 0x000fe400000006ff */
[----:B------:R-:W-:Y:S02]  /*6ca0*/  CS2R R42, SRZ ;  /* 0x00000000002a7805 */ /* 0x000fe4000001ff00 */
[----:B------:R-:W-:Y:S02]  /*6cb0*/  ISETP.NE.U32.OR P5, PT, R79, 0x1, !P4 ;  /* 0x000000014f00780c */ /* 0x000fe400067a5470 */
[----:B------:R-:W-:Y:S02]  /*6cc0*/  CS2R R40, SRZ ;  /* 0x0000000000287805 */ /* 0x000fe4000001ff00 */
[----:B------:R-:W-:Y:S01]  /*6cd0*/  PLOP3.LUT P0, PT, PT, PT, UP1, 0x80, 0x8 ;  /* 0x000000000008781c */ /* 0x000fe20003f0f018 */
[----:B------:R-:W-:Y:S01]  /*6ce0*/  IMAD.IADD R81, R77, 0x1, R82 ;  /* 0x000000014d517824 */ /* 0x000fe200078e0252 */
[----:B------:R-:W-:Y:S02]  /*6cf0*/  LOP3.LUT P2, R78, R59, 0xff, RZ, 0xc0, !PT ;  /* 0x000000ff3b4e7812 */ /* 0x000fe4000784c0ff */
[----:B------:R-:W-:Y:S05]  /*6d00*/  SEL R86, RZ, 0xffffffff, P1 ;  /* 0xffffffffff567807 */ /* 0x000fea0000800000 */
[----:B------:R-:W-:Y:S04]  /*6d10*/  @P5 SHF.L.U32 R2, R71, 0x1f, RZ ;  /* 0x0000001f47025819 */ /* 0x000fe800000006ff */
[----:B------:R-:W-:Y:S01]  /*6d20*/  @P0 SEL R86, R3, R86, !P2 ;  /* 0x0000005603560207 */ /* 0x000fe20005000000 */
[----:B------:R-:W1:Y:S03]  /*6d30*/  @P5 SYNCS.PHASECHK.TRANS64.TRYWAIT P4, [UR50+0x110], R2 ;  /* 0x00011002ff0055a7 */ /* 0x000e660008081132 */
[----:B------:R-:W-:Y:S01]  /*6d40*/  LOP3.LUT R86, R86, 0x1, RZ, 0xc0, !PT ;  /* 0x0000000156567812 */ /* 0x000fe200078ec0ff */
[----:B------:R3:W4:Y:S01]  /*6d50*/  SYNCS.PHASECHK.TRANS64.TRYWAIT P3, [R83+URZ+0x170], R0 ;  /* 0x00017000530075a7 */ /* 0x00072200080611ff */
[----:B-1----:R-:W-:Y:S01]  /*6d60*/  @P5 SEL R85, RZ, 0x1, !P4 ;  /* 0x00000001ff555807 */ /* 0x002fe20006000000 */
[----:B---3--:R-:W-:Y:S06]  /*6d70*/  @!P5 BRA `(.L_x_104) ;  /* 0x000000000040d947 */ /* 0x008fec0003800000 */
[----:B------:R-:W-:Y:S01]  /*6d80*/  ISETP.NE.AND P1, PT, R85, RZ, PT ;  /* 0x000000ff5500720c */ /* 0x000fe20003f25270 */
[----:B------:R-:W-:Y:S01]  /*6d90*/  BSSY B0, `(.L_x_105) ;  /* 0x000000a000007945 */ /* 0x000fe20003800000 */
[----:B------:R-:W-:Y:S01]  /*6da0*/  ISETP.NE.U32.AND P0, PT, R86, 0x1, PT ;  /* 0x000000015600780c */ /* 0x000fe20003f05070 */
[----:B------:R-:W-:Y:S01]  /*6db0*/  IMAD.MOV.U32 R50, RZ, RZ, RZ ;  /* 0x000000ffff327224 */ /* 0x000fe200078e00ff */
[----:B------:R-:W-:Y:S02]  /*6dc0*/  CS2R R42, SRZ ;  /* 0x00000000002a7805 */ /* 0x000fe4000001ff00 */
[----:B------:R-:W-:Y:S02]  /*6dd0*/  CS2R R40, SRZ ;  /* 0x0000000000287805 */ /* 0x000fe4000001ff00 */
[----:B------:R-:W-:Y:S05]  /*6de0*/  CS2R R48, SRZ ;  /* 0x0000000000307805 */ /* 0x000fea000001ff00 */
[----:B------:R-:W-:Y:S05]  /*6df0*/  @P1 BRA `(.L_x_106) ;  /* 0x00000000000c1947 */ /* 0x000fea0003800000 */
[----:B------:R-:W-:Y:S04]  /*6e00*/  SHF.L.U32 R3, R71, 0x1f, RZ ;  /* 0x0000001f47037819 */ /* 0x000fe800000006ff */
[----:B------:R-:W1:Y:S02]  /*6e10*/  SYNCS.PHASECHK.TRANS64.TRYWAIT P1, [UR50+0x110], R3 ;  /* 0x00011003ff0075a7 */ /* 0x000e640008021132 */
[----:B-1----:R-:W-:Y:S05]  /*6e20*/  @!P1 BRA `(.L_x_107) ;  /* 0x0000003000489947 */ /* 0x002fea0003800000 */
.L_x_106:
[----:B------:R-:W-:Y:S05]  /*6e30*/  BSYNC B0 ;  /* 0x0000000000007941 */ /* 0x000fea0003800000 */
.L_x_105:
[----:B------:R-:W-:Y:S05]  /*6e40*/  @P0 WARPSYNC.ALL ;  /* 0x0000000000000948 */ /* 0x000fea0003800000 */
[----:B------:R3:W1:Y:S01]  /*6e50*/  @P0 LDSM.16.M88.4 R40, [R84+UR50+0x200] ;  /* 0x000200325428083b */ /* 0x0006620008000200 */
[----:B------:R-:W-:Y:S03]  /*6e60*/  HFMA2 R39, -RZ, RZ, 0, 5.9604644775390625e-08 ;  /* 0x00000001ff277431 */ /* 0x000fe600000001ff */
[----:B------:R3:W1:Y:S02]  /*6e70*/  @P0 LDSM.16.M88.4 R48, [R81+0x200] ;  /* 0x000200005130083b */ /* 0x0006640000000200 */
.L_x_104:
[----:B------:R-:W-:Y:S05]  /*6e80*/  BSYNC B1 ;  /* 0x0000000000017941 */ /* 0x000fea0003800000 */
.L_x_103:
[----:B-1----:R-:W-:Y:S04]  /*6e90*/  SHF.R.U32.HI R3, RZ, 0x15, R34 ;  /* 0x00000015ff037819 */ /* 0x002fe80000011622 */
[----:B------:R-:W-:Y:S01]  /*6ea0*/  LOP3.LUT P0, RZ, R3, 0x3, R74, 0x48, !PT ;  /* 0x0000000303ff7812 */ /* 0x000fe2000780484a */
[----:B------:R-:W-:Y:S01]  /*6eb0*/  @!UPT UIADD3 URZ, UPT, UPT, URZ, URZ, URZ ;  /* 0x000000fffffff290 */ /* 0x000fe2000fffe0ff */
[----:B----4-:R-:W-:Y:S11]  /*6ec0*/  @P3 BRA `(.L_x_108) ;  /* 0x0000000000083947 */ /* 0x010ff60003800000 */
[----:B------:R-:W1:Y:S02]  /*6ed0*/  SYNCS.PHASECHK.TRANS64.TRYWAIT P1, [R83+URZ+0x170], R0 ;  /* 0x00017000530075a7 */ /* 0x000e6400080211ff */
[----:B-1----:R-:W-:Y:S05]  /*6ee0*/  @!P1 BRA `(.L_x_109) ;  /* 0x0000003000309947 */ /* 0x002fea0003800000 */
.L_x_108:
[----:B------:R-:W-:Y:S05]  /*6ef0*/  @!P0 BRA `(.L_x_110) ;  /* 0x0000000000408947 */ /* 0x000fea0003800000 */
[----:B------:R-:W4:Y:S01]  /*6f00*/  LDCU.64 UR8, c[0x4][0x70] ;  /* 0x01000e00ff0877ac */ /* 0x000f220008000a00 */
[----:B------:R-:W-:Y:S01]  /*6f10*/  MOV R3, 0x0 ;  /* 0x0000000000037802 */ /* 0x000fe20000000f00 */
[----:B------:R-:W-:Y:S02]  /*6f20*/  HFMA2 R12, -RZ, RZ, 0, 5.9604644775390625e-08 ;  /* 0x00000001ff0c7431 */ /* 0x000fe400000001ff */
[----:B------:R-:W-:Y:S02]  /*6f30*/  IMAD.MOV.U32 R8, RZ, RZ, 0x192 ;  /* 0x00000192ff087424 */ /* 0x000fe400078e00ff */
[----:B------:R-:W-:Y:S01]  /*6f40*/  IMAD.MOV.U32 R13, RZ, RZ, RZ ;  /* 0x000000ffff0d7224 */ /* 0x000fe200078e00ff */
[----:B------:R-:W5:Y:S01]  /*6f50*/  LDCU.64 UR6, c[0x4][0x78] ;  /* 0x01000f00ff0677ac */ /* 0x000f620008000a00 */
[----:B------:R-:W1:Y:S01]  /*6f60*/  LDC.64 R2, c[0x4][R3] ;  /* 0x0100000003027b82 */ /* 0x000e620000000a00 */
[----:B------:R-:W2:Y:S01]  /*6f70*/  LDCU.64 UR4, c[0x4][0x10] ;  /* 0x01000200ff0477ac */ /* 0x000ea20008000a00 */
[----:B----4-:R-:W-:Y:S01]  /*6f80*/  MOV R5, UR9 ;  /* 0x0000000900057c02 */ /* 0x010fe20008000f00 */
[----:B------:R-:W-:Y:S01]  /*6f90*/  IMAD.U32 R4, RZ, RZ, UR8 ;  /* 0x00000008ff047e24 */ /* 0x000fe2000f8e00ff */
[----:B-----5:R-:W-:Y:S01]  /*6fa0*/  MOV R7, UR7 ;  /* 0x0000000700077c02 */ /* 0x020fe20008000f00 */
[----:B------:R-:W-:Y:S01]  /*6fb0*/  IMAD.U32 R6, RZ, RZ, UR6 ;  /* 0x00000006ff067e24 */ /* 0x000fe2000f8e00ff */
[----:B--2---:R-:W-:Y:S01]  /*6fc0*/  MOV R11, UR5 ;  /* 0x00000005000b7c02 */ /* 0x004fe20008000f00 */
[----:B------:R-:W-:Y:S02]  /*6fd0*/  IMAD.U32 R10, RZ, RZ, UR4 ;  /* 0x00000004ff0a7e24 */ /* 0x000fe4000f8e00ff */
[----:B------:R-:W-:Y:S07]  /*6fe0*/  LEPC R20, `(.L_x_110) ;  /* 0x000000001014794e */ /* 0x000fee0000000000 */
[----:B-1-3--:R-:W-:Y:S05]  /*6ff0*/  CALL.ABS.NOINC R2 ;  /* 0x0000000002007343 */ /* 0x00afea0003c00000 */
.L_x_110:
[----:B------:R-:W-:Y:S05]  /*7000*/  WARPSYNC.ALL ;  /* 0x0000000000007948 */ /* 0x000fea0003800000 */
[----:B------:R-:W-:Y:S01]  /*7010*/  R2UR UR4, R34 ;  /* 0x00000000220472ca */ /* 0x000fe200000e0000 */
[--C-:B------:R-:W-:Y:S01]  /*7020*/  HADD2.F32 R20, -RZ, R40.reuse.H0_H0 ;  /* 0x20000028ff147230 */ /* 0x100fe20000004100 */
[----:B------:R-:W-:Y:S01]  /*7030*/  ISETP.NE.AND P1, PT, R73, RZ, PT ;  /* 0x000000ff4900720c */ /* 0x000fe20003f25270 */
[----:B------:R-:W-:Y:S01]  /*7040*/  HADD2.F32 R21, -RZ, R40.H1_H1 ;  /* 0x30000028ff157230 */ /* 0x000fe20000004100 */
[----:B------:R-:W-:Y:S01]  /*7050*/  ISETP.NE.AND P6, PT, R80, RZ, PT ;  /* 0x000000ff5000720c */ /* 0x000fe20003fc5270 */
[--C-:B------:R-:W-:Y:S01]  /*7060*/  HADD2.F32 R36, -RZ, R41.reuse.H0_H0 ;  /* 0x20000029ff247230 */ /* 0x100fe20000004100 */
[----:B------:R-:W-:Y:S01]  /*7070*/  BSSY.RECONVERGENT B0, `(.L_x_111) ;  /* 0x000004c000007945 */ /* 0x000fe20003800200 */
[----:B------:R-:W-:Y:S01]  /*7080*/  HADD2.F32 R38, -RZ, R41.H1_H1 ;  /* 0x30000029ff267230 */ /* 0x000fe20000004100 */
[----:B------:R-:W-:Y:S01]  /*7090*/  ISETP.NE.U32.OR P0, PT, R79, 0x1, !P6 ;  /* 0x000000014f00780c */ /* 0x000fe20007705470 */
[----:B------:R-:W-:Y:S04]  /*70a0*/  HADD2.F32 R37, -RZ, R49.H0_H0 ;  /* 0x20000031ff257230 */ /* 0x000fe80000004100 */
[----:B------:R-:W1:Y:S02]  /*70b0*/  LDTM.16dp256bit.x4 R4, tmem[UR4] ;  /* 0x00000004000479ee */ /* 0x000e640008120000 */
[C---:B-12---:R-:W-:Y:S01]  /*70c0*/  FMUL R0, R33.reuse, R4 ;  /* 0x0000000421007220 */ /* 0x046fe20000400000 */
[C---:B------:R-:W-:Y:S01]  /*70d0*/  FMUL R2, R33.reuse, R5 ;  /* 0x0000000521027220 */ /* 0x040fe20000400000 */
[C---:B------:R-:W-:Y:S01]  /*70e0*/  FMUL R3, R33.reuse, R6 ;  /* 0x0000000621037220 */ /* 0x040fe20000400000 */
[----:B------:R-:W-:Y:S01]  /*70f0*/  FMUL R7, R33, R7 ;  /* 0x0000000721077220 */ /* 0x000fe20000400000 */
[C---:B------:R-:W-:Y:S01]  /*7100*/  FFMA R0, R35.reuse, R20, R0 ;  /* 0x0000001423007223 */ /* 0x040fe20000000000 */
[C---:B------:R-:W-:Y:S01]  /*7110*/  FFMA R2, R35.reuse, R21, R2 ;  /* 0x0000001523027223 */ /* 0x040fe20000000002 */
[C---:B------:R-:W-:Y:S01]  /*7120*/  FFMA R3, R35.reuse, R36, R3 ;  /* 0x0000002423037223 */ /* 0x040fe20000000003 */
[--C-:B------:R-:W-:Y:S02]  /*7130*/  HADD2.F32 R20, -RZ, R42.reuse.H0_H0 ;  /* 0x2000002aff147230 */ /* 0x100fe40000004100 */
[----:B------:R-:W-:Y:S01]  /*7140*/  FFMA R7, R35, R38, R7 ;  /* 0x0000002623077223 */ /* 0x000fe20000000007 */
[C---:B------:R-:W-:Y:S01]  /*7150*/  FMUL R4, R33.reuse, R8 ;  /* 0x0000000821047220 */ /* 0x040fe20000400000 */
[----:B------:R-:W-:Y:S01]  /*7160*/  HADD2.F32 R36, -RZ, R42.H1_H1 ;  /* 0x3000002aff247230 */ /* 0x000fe20000004100 */
[----:B------:R-:W-:Y:S01]  /*7170*/  F2FP.F16.F32.PACK_AB R44, R2, R0 ;  /* 0x00000000022c723e */ /* 0x000fe200000000ff */
[----:B------:R-:W-:Y:S01]  /*7180*/  FMUL R5, R33, R9 ;  /* 0x0000000921057220 */ /* 0x000fe20000400000 */
[--C-:B------:R-:W-:Y:S01]  /*7190*/  HADD2.F32 R21, -RZ, R43.reuse.H0_H0 ;  /* 0x2000002bff157230 */ /* 0x100fe20000004100 */
[----:B------:R-:W-:Y:S01]  /*71a0*/  F2FP.F16.F32.PACK_AB R45, R7, R3 ;  /* 0x00000003072d723e */ /* 0x000fe200000000ff */
[C---:B------:R-:W-:Y:S01]  /*71b0*/  FFMA R4, R35.reuse, R20, R4 ;  /* 0x0000001423047223 */ /* 0x040fe20000000004 */
[----:B------:R-:W-:Y:S01]  /*71c0*/  FFMA R5, R35, R36, R5 ;  /* 0x0000002423057223 */ /* 0x000fe20000000005 */
[C---:B------:R-:W-:Y:S01]  /*71d0*/  FMUL R6, R33.reuse, R10 ;  /* 0x0000000a21067220 */ /* 0x040fe20000400000 */
[----:B------:R-:W-:Y:S02]  /*71e0*/  HADD2.F32 R20, -RZ, R43.H1_H1 ;  /* 0x3000002bff147230 */ /* 0x000fe40000004100 */
[C---:B------:R-:W-:Y:S01]  /*71f0*/  FMUL R11, R33.reuse, R11 ;  /* 0x0000000b210b7220 */ /* 0x040fe20000400000 */
[----:B------:R-:W-:Y:S01]  /*7200*/  FMUL R8, R33, R12 ;  /* 0x0000000c21087220 */ /* 0x000fe20000400000 */
[----:B------:R-:W-:Y:S01]  /*7210*/  FFMA R6, R35, R21, R6 ;  /* 0x0000001523067223 */ /* 0x000fe20000000006 */
[--C-:B------:R-:W-:Y:S02]  /*7220*/  HADD2.F32 R21, -RZ, R48.reuse.H0_H0 ;  /* 0x20000030ff157230 */ /* 0x100fe40000004100 */
[C---:B------:R-:W-:Y:S01]  /*7230*/  FMUL R9, R33.reuse, R13 ;  /* 0x0000000d21097220 */ /* 0x040fe20000400000 */
[----:B------:R-:W-:Y:S02]  /*7240*/  HADD2.F32 R36, -RZ, R48.H1_H1 ;  /* 0x30000030ff247230 */ /* 0x000fe40000004100 */
[----:B------:R-:W-:Y:S01]  /*7250*/  FMUL R10, R33, R14 ;  /* 0x0000000e210a7220 */ /* 0x000fe20000400000 */
[C---:B------:R-:W-:Y:S01]  /*7260*/  FFMA R11, R35.reuse, R20, R11 ;  /* 0x00000014230b7223 */ /* 0x040fe2000000000b */
[C---:B------:R-:W-:Y:S01]  /*7270*/  FFMA R8, R35.reuse, R21, R8 ;  /* 0x0000001523087223 */ /* 0x040fe20000000008 */
[----:B------:R-:W-:Y:S02]  /*7280*/  HADD2.F32 R20, -RZ, R49.H1_H1 ;  /* 0x30000031ff147230 */ /* 0x000fe40000004100 */
[----:B------:R-:W-:Y:S01]  /*7290*/  FFMA R9, R35, R36, R9 ;  /* 0x0000002423097223 */ /* 0x000fe20000000009 */
[----:B------:R-:W-:Y:S01]  /*72a0*/  FMUL R15, R33, R15 ;  /* 0x0000000f210f7220 */ /* 0x000fe20000400000 */
[--C-:B------:R-:W-:Y:S02]  /*72b0*/  HADD2.F32 R21, -RZ, R50.reuse.H0_H0 ;  /* 0x20000032ff157230 */ /* 0x100fe40000004100 */
[----:B------:R-:W-:Y:S01]  /*72c0*/  FFMA R10, R35, R37, R10 ;  /* 0x00000025230a7223 */ /* 0x000fe2000000000a */
[C---:B------:R-:W-:Y:S01]  /*72d0*/  FMUL R12, R33.reuse, R16 ;  /* 0x00000010210c7220 */ /* 0x040fe20000400000 */
[----:B------:R-:W-:Y:S02]  /*72e0*/  HADD2.F32 R36, -RZ, R50.H1_H1 ;  /* 0x30000032ff247230 */ /* 0x000fe40000004100 */
[C---:B------:R-:W-:Y:S01]  /*72f0*/  FMUL R13, R33.reuse, R17 ;  /* 0x00000011210d7220 */ /* 0x040fe20000400000 */
[--C-:B------:R-:W-:Y:S02]  /*7300*/  HADD2.F32 R37, -RZ, R51.reuse.H0_H0 ;  /* 0x20000033ff257230 */ /* 0x100fe40000004100 */
[----:B------:R-:W-:Y:S01]  /*7310*/  FMUL R14, R33, R18 ;  /* 0x00000012210e7220 */ /* 0x000fe20000400000 */
[----:B------:R-:W-:Y:S02]  /*7320*/  HADD2.F32 R38, -RZ, R51.H1_H1 ;  /* 0x30000033ff267230 */ /* 0x000fe40000004100 */
[----:B------:R-:W-:Y:S01]  /*7330*/  FFMA R15, R35, R20, R15 ;  /* 0x00000014230f7223 */ /* 0x000fe2000000000f */
[----:B------:R-:W-:Y:S01]  /*7340*/  FMUL R19, R33, R19 ;  /* 0x0000001321137220 */ /* 0x000fe20000400000 */
[C---:B------:R-:W-:Y:S01]  /*7350*/  FFMA R12, R35.reuse, R21, R12 ;  /* 0x00000015230c7223 */ /* 0x040fe2000000000c */
[C---:B------:R-:W-:Y:S01]  /*7360*/  FFMA R13, R35.reuse, R36, R13 ;  /* 0x00000024230d7223 */ /* 0x040fe2000000000d */
[C---:B------:R-:W-:Y:S01]  /*7370*/  FFMA R14, R35.reuse, R37, R14 ;  /* 0x00000025230e7223 */ /* 0x040fe2000000000e */
[----:B------:R-:W-:Y:S01]  /*7380*/  FFMA R19, R35, R38, R19 ;  /* 0x0000002623137223 */ /* 0x000fe20000000013 */
[----:B------:R-:W-:Y:S02]  /*7390*/  F2FP.F16.F32.PACK_AB R46, R5, R4 ;  /* 0x00000004052e723e */ /* 0x000fe400000000ff */
[----:B------:R-:W-:Y:S02]  /*73a0*/  F2FP.F16.F32.PACK_AB R47, R11, R6 ;  /* 0x000000060b2f723e */ /* 0x000fe400000000ff */
[----:B------:R-:W-:Y:S02]  /*73b0*/  F2FP.F16.F32.PACK_AB R88, R9, R8 ;  /* 0x000000080958723e */ /* 0x000fe400000000ff */
[----:B------:R-:W-:Y:S01]  /*73c0*/  F2FP.F16.F32.PACK_AB R89, R15, R10 ;  /* 0x0000000a0f59723e */ /* 0x000fe200000000ff */
[----:B------:R1:W-:Y:S01]  /*73d0*/  STSM.16.M88.4 [R82+0x200], R44 ;  /* 0x0002002c52007844 */ /* 0x0003e20000000200 */
[----:B------:R-:W-:Y:S02]  /*73e0*/  F2FP.F16.F32.PACK_AB R90, R13, R12 ;  /* 0x0000000c0d5a723e */ /* 0x000fe400000000ff */
[----:B------:R-:W-:Y:S05]  /*73f0*/  F2FP.F16.F32.PACK_AB R91, R19, R14 ;  /* 0x0000000e135b723e */ /* 0x000fea00000000ff */
[----:B------:R1:W-:Y:S01]  /*7400*/  STSM.16.M88.4 [R81+0x200], R88 ;  /* 0x0002005851007844 */ /* 0x0003e20000000200 */
[----:B------:R-:W-:Y:S01]  /*7410*/  @!PT LDS RZ, [RZ] ;  /* 0x00000000fffff984 */ /* 0x000fe20000000800 */
[----:B------:R-:W-:Y:S01]  /*7420*/  @!PT LDS RZ, [RZ] ;  /* 0x00000000fffff984 */ /* 0x000fe20000000800 */
[----:B------:R-:W-:Y:S01]  /*7430*/  @!PT LDS RZ, [RZ] ;  /* 0x00000000fffff984 */ /* 0x000fe20000000800 */
[----:B------:R-:W-:Y:S01]  /*7440*/  @!PT LDS RZ, [RZ] ;  /* 0x00000000fffff984 */ /* 0x000fe20000000800 */
[----:B------:R2:W-:Y:S07]  /*7450*/  MEMBAR.ALL.CTA ;  /* 0x0000000000007992 */ /* 0x0005ee0000008000 */
[----:B--2---:R-:W2:Y:S02]  /*7460*/  FENCE.VIEW.ASYNC.S ;  /* 0x00000000000073c6 */ /* 0x004ea40000000000 */
[----:B--2---:R-:W-:Y:S06]  /*7470*/  BAR.SYNC.DEFER_BLOCKING 0x1, 0x80 ;  /* 0x0042000000007b1d */ /* 0x004fec0000010000 */
[----:B------:R-:W-:Y:S05]  /*7480*/  @P1 BRA `(.L_x_112) ;  /* 0x0000000000281947 */ /* 0x000fea0003800000 */
[----:B------:R-:W-:Y:S02]  /*7490*/  UIADD3 UR6, UPT, UPT, UR50, 0x200, URZ ;  /* 0x0000020032067890 */ /* 0x000fe4000fffe0ff */
[----:B------:R-:W-:Y:S01]  /*74a0*/  UIADD3 UR4, UP0, UPT, UR56, 0x680, URZ ;  /* 0x0000068038047890 */ /* 0x000fe2000ff1e0ff */
[----:B------:R-:W-:Y:S03]  /*74b0*/  UMOV UR41, UR51 ;  /* 0x0000003300297c82 */ /* 0x000fe60008000000 */
[----:B------:R-:W-:Y:S01]  /*74c0*/  MOV R75, UR6 ;  /* 0x00000006004b7c02 */ /* 0x000fe20008000f00 */
[----:B------:R-:W-:Y:S03]  /*74d0*/  UIADD3.X UR5, UPT, UPT, URZ, UR57, URZ, UP0, !UPT ;  /* 0x00000039ff057290 */ /* 0x000fe600087fe4ff */
[----:B------:R-:W-:Y:S11]  /*74e0*/  R2UR UR40, R75 ;  /* 0x000000004b2872ca */ /* 0x000ff600000e0000 */
[----:B------:R-:W-:Y:S02]  /*74f0*/  @!UPT UIADD3 URZ, UPT, UPT, URZ, URZ, URZ ;  /* 0x000000fffffff290 */ /* 0x000fe4000fffe0ff */
[----:B------:R2:W-:Y:S01]  /*7500*/  UTMASTG.4D [UR40], [UR4] ;  /* 0x00000028040073b5 */ /* 0x0005e20008018000 */
[----:B------:R0:W-:Y:S01]  /*7510*/  UTMACMDFLUSH ;  /* 0x00000000000079b7 */ /* 0x0001e20000000000 */
[----:B--2---:R-:W-:Y:S04]  /*7520*/  DEPBAR.LE SB0, 0x1 ;  /* 0x000080400000791a */ /* 0x004fe80000000000 */
.L_x_112:
[----:B------:R-:W-:Y:S05]  /*7530*/  BSYNC.RECONVERGENT B0 ;  /* 0x0000000000007941 */ /* 0x000fea0003800200 */
.L_x_111:
[----:B------:R-:W-:Y:S01]  /*7540*/  BAR.SYNC.DEFER_BLOCKING 0x1, 0x80 ;  /* 0x0042000000007b1d */ /* 0x000fe20000010000 */
[----:B------:R-:W-:Y:S01]  /*7550*/  LEA R4, R39, UR50, 0x3 ;  /* 0x0000003227047c11 */ /* 0x000fe2000f8e18ff */
[----:B------:R-:W-:Y:S01]  /*7560*/  UISETP.NE.AND UP0, UPT, UR53, URZ, UPT ;  /* 0x000000ff3500728c */ /* 0x000fe2000bf05270 */
[----:B------:R-:W-:Y:S08]  /*7570*/  @P0 SHF.L.U32 R3, R71, 0x1f, RZ ;  /* 0x0000001f47030819 */ /* 0x000ff000000006ff */
[----:B------:R-:W-:Y:S05]  /*7580*/  BRA.U !UP0, `(.L_x_113) ;  /* 0x0000000108287547 */ /* 0x000fea000b800000 */
[----:B------:R-:W2:Y:S01]  /*7590*/  S2R R0, SR_CgaCtaId ;  /* 0x0000000000007919 */ /* 0x000ea20000008800 */
[----:B------:R-:W-:Y:S01]  /*75a0*/  ISETP.NE.U32.OR P1, PT, R79, 0x1, !P6 ;  /* 0x000000014f00780c */ /* 0x000fe20007725470 */
[----:B------:R-:W-:Y:S01]  /*75b0*/  IMAD.U32 R2, RZ, RZ, UR54 ;  /* 0x00000036ff027e24 */ /* 0x000fe2000f8e00ff */
[----:B------:R-:W-:Y:S04]  /*75c0*/  UIADD3 UR54, UPT, UPT, UR54, 0x1, URZ ;  /* 0x0000000136367890 */ /* 0x000fe8000fffe0ff */
[----:B------:R-:W-:Y:S04]  /*75d0*/  UISETP.NE.AND UP0, UPT, UR54, 0x4, UPT ;  /* 0x000000043600788c */ /* 0x000fe8000bf05270 */
[----:B------:R-:W-:Y:S03]  /*75e0*/  USEL UR54, UR54, URZ, UP0 ;  /* 0x000000ff36367287 */ /* 0x000fe60008000000 */
[----:B------:R-:W-:Y:S05]  /*75f0*/  @P1 LEA R2, R2, UR50, 0x3 ;  /* 0x0000003202021c11 */ /* 0x000fea000f8e18ff */
[----:B------:R-:W-:Y:S05]  /*7600*/  @P1 VIADD R5, R2, 0x130 ;  /* 0x0000013002051836 */ /* 0x000fea0000000000 */
[----:B--2---:R-:W-:Y:S04]  /*7610*/  @P1 PRMT R0, R0, 0x654, R5 ;  /* 0x0000065400001816 */ /* 0x004fe80000000005 */
[----:B------:R2:W-:Y:S03]  /*7620*/  @P1 SYNCS.ARRIVE.TRANS64.RED.A1T0 RZ, [R0+URZ], RZ ;  /* 0x000000ff00ff19a7 */ /* 0x0005e600081004ff */
.L_x_113:
[----:B------:R-:W4:Y:S01]  /*7630*/  @P0 SYNCS.PHASECHK.TRANS64.TRYWAIT P1, [R4+URZ+0x110], R3 ;  /* 0x00011003040005a7 */ /* 0x000f2200080211ff */
[----:B------:R-:W-:Y:S01]  /*7640*/  BSSY B1, `(.L_x_114) ;  /* 0x0000012000017945 */ /* 0x000fe20003800000 */
[----:B----4-:R-:W-:Y:S03]  /*7650*/  @P0 SEL R85, RZ, 0x1, !P1 ;  /* 0x00000001ff550807 */ /* 0x010fe60004800000 */
[----:B------:R-:W-:Y:S05]  /*7660*/  @!P0 BRA `(.L_x_115) ;  /* 0x00000000003c8947 */ /* 0x000fea0003800000 */
[----:B------:R-:W-:Y:S01]  /*7670*/  ISETP.NE.U32.AND P0, PT, R86, 0x1, PT ;  /* 0x000000015600780c */ /* 0x000fe20003f05070 */
[----:B------:R-:W-:Y:S01]  /*7680*/  BSSY B0, `(.L_x_116) ;  /* 0x0000008000007945 */ /* 0x000fe20003800000 */
[----:B------:R-:W-:Y:S11]  /*7690*/  ISETP.NE.AND P1, PT, R85, RZ, PT ;  /* 0x000000ff5500720c */ /* 0x000ff60003f25270 */
[----:B------:R-:W-:Y:S04]  /*76a0*/  @P0 IMAD R2, R39, 0x1000, R84 ;  /* 0x0000100027020824 */ /* 0x000fe800078e0254 */
[----:B--2---:R-:W-:Y:S01]  /*76b0*/  @P0 VIADD R0, R2, UR50 ;  /* 0x0000003202000c36 */ /* 0x004fe20008000000 */
[----:B------:R-:W-:Y:S06]  /*76c0*/  @P1 BRA `(.L_x_117) ;  /* 0x00000000000c1947 */ /* 0x000fec0003800000 */
[----:B------:R-:W-:Y:S04]  /*76d0*/  SHF.L.U32 R3, R71, 0x1f, RZ ;  /* 0x0000001f47037819 */ /* 0x000fe800000006ff */
[----:B------:R-:W2:Y:S02]  /*76e0*/  SYNCS.PHASECHK.TRANS64.TRYWAIT P1, [R4+URZ+0x110], R3 ;  /* 0x00011003040075a7 */ /* 0x000ea400080211ff */
[----:B--2---:R-:W-:Y:S05]  /*76f0*/  @!P1 BRA `(.L_x_118) ;  /* 0x0000002800409947 */ /* 0x004fea0003800000 */
.L_x_117:
[----:B------:R-:W-:Y:S05]  /*7700*/  BSYNC B0 ;  /* 0x0000000000007941 */ /* 0x000fea0003800000 */
.L_x_116:
[----:B------:R-:W-:Y:S01]  /*7710*/  @P0 IADD3 R0, PT, PT, R77, R0, RZ ;  /* 0x000000004d000210 */ /* 0x000fe20007ffe0ff */
[----:B------:R-:W-:Y:S05]  /*7720*/  @P0 WARPSYNC.ALL ;  /* 0x0000000000000948 */ /* 0x000fea0003800000 */
[----:B------:R4:W1:Y:S01]  /*7730*/  @P0 LDSM.16.M88.4 R40, [R2+UR50+0x200] ;  /* 0x000200320228083b */ /* 0x0008620008000200 */
[----:B------:R-:W-:Y:S03]  /*7740*/  IADD3 R39, PT, PT, R39, 0x1, RZ ;  /* 0x0000000127277810 */ /* 0x000fe60007ffe0ff */
[----:B------:R4:W1:Y:S04]  /*7750*/  @P0 LDSM.16.M88.4 R48, [R0+0x200] ;  /* 0x000200000030083b */ /* 0x0008680000000200 */
.L_x_115:
[----:B------:R-:W-:Y:S05]  /*7760*/  BSYNC B1 ;  /* 0x0000000000017941 */ /* 0x000fea0003800000 */
.L_x_114:
[----:B--2---:R-:W-:Y:S05]  /*7770*/  VIADD R3, R34, 0x20 ;  /* 0x0000002022037836 */ /* 0x004fea0000000000 */
[----:B------:R-:W-:Y:S04]  /*7780*/  SHF.R.U32.HI R3, RZ, 0x15, R3 ;  /* 0x00000015ff037819 */ /* 0x000fe80000011603 */
[----:B------:R-:W-:Y:S11]  /*7790*/  LOP3.LUT P0, RZ, R3, 0x3, R74, 0x48, !PT ;  /* 0x0000000303ff7812 */ /* 0x000ff6000780484a */
[----:B------:R-:W-:Y:S02]  /*77a0*/  @!UPT UIADD3 URZ, UPT, UPT, URZ, URZ, URZ ;  /* 0x000000fffffff290 */ /* 0x000fe4000fffe0ff */
[----:B------:R-:W-:Y:S05]  /*77b0*/  @!P0 BRA `(.L_x_119) ;  /* 0x0000000000408947 */ /* 0x000fea0003800000 */
[----:B------:R-:W2:Y:S01]  /*77c0*/  LDCU.64 UR8, c[0x4][0x70] ;  /* 0x01000e00ff0877ac */ /* 0x000ea20008000a00 */
[----:B------:R-:W-:Y:S01]  /*77d0*/  MOV R3, 0x0 ;  /* 0x0000000000037802 */ /* 0x000fe20000000f00 */
[----:B------:R-:W-:Y:S02]  /*77e0*/  HFMA2 R12, -RZ, RZ, 0, 5.9604644775390625e-08 ;  /* 0x00000001ff0c7431 */ /* 0x000fe400000001ff */
[----:B------:R-:W-:Y:S02]  /*77f0*/  IMAD.MOV.U32 R8, RZ, RZ, 0x192 ;  /* 0x00000192ff087424 */ /* 0x000fe400078e00ff */
[----:B------:R-:W-:Y:S01]  /*7800*/  IMAD.MOV.U32 R13, RZ, RZ, RZ ;  /* 0x000000ffff0d7224 */ /* 0x000fe200078e00ff */
[----:B------:R-:W5:Y:S01]  /*7810*/  LDCU.64 UR6, c[0x4][0x78] ;  /* 0x01000f00ff0677ac */ /* 0x000f620008000a00 */
[----:B----4-:R-:W4:Y:S01]  /*7820*/  LDC.64 R2, c[0x4][R3] ;  /* 0x0100000003027b82 */ /* 0x010f220000000a00 */
[----:B------:R-:W3:Y:S01]  /*7830*/  LDCU.64 UR4, c[0x4][0x10] ;  /* 0x01000200ff0477ac */ /* 0x000ee20008000a00 */
[----:B--2---:R-:W-:Y:S01]  /*7840*/  MOV R5, UR9 ;  /* 0x0000000900057c02 */ /* 0x004fe20008000f00 */
[----:B------:R-:W-:Y:S01]  /*7850*/  IMAD.U32 R4, RZ, RZ, UR8 ;  /* 0x00000008ff047e24 */ /* 0x000fe2000f8e00ff */
[----:B-----5:R-:W-:Y:S01]  /*7860*/  MOV R7, UR7 ;  /* 0x0000000700077c02 */ /* 0x020fe20008000f00 */
[----:B------:R-:W-:Y:S01]  /*7870*/  IMAD.U32 R6, RZ, RZ, UR6 ;  /* 0x00000006ff067e24 */ /* 0x000fe2000f8e00ff */
[----:B---3--:R-:W-:Y:S01]  /*7880*/  MOV R11, UR5 ;  /* 0x00000005000b7c02 */ /* 0x008fe20008000f00 */
[----:B------:R-:W-:Y:S02]  /*7890*/  IMAD.U32 R10, RZ, RZ, UR4 ;  /* 0x00000004ff0a7e24 */ /* 0x000fe4000f8e00ff */
[----:B------:R-:W-:Y:S07]  /*78a0*/  LEPC R20, `(.L_x_119) ;  /* 0x000000001014794e */ /* 0x000fee0000000000 */
[----:B-1--4-:R-:W-:Y:S05]  /*78b0*/  CALL.ABS.NOINC R2 ;  /* 0x0000000002007343 */ /* 0x012fea0003c00000 */
.L_x_119:
[----:B------:R-:W-:Y:S01]  /*78c0*/  ISETP.NE.AND P6, PT, R80, RZ, PT ;  /* 0x000000ff5000720c */ /* 0x000fe20003fc5270 */
[----:B------:R-:W-:Y:S05]  /*78d0*/  WARPSYNC.ALL ;  /* 0x0000000000007948 */ /* 0x000fea0003800000 */
[----:B------:R-:W-:Y:S01]  /*78e0*/  R2UR UR4, R34 ;  /* 0x00000000220472ca */ /* 0x000fe200000e0000 */
[--C-:B-1----:R-:W-:Y:S01]  /*78f0*/  HADD2.F32 R20, -RZ, R40.reuse.H0_H0 ;  /* 0x20000028ff147230 */ /* 0x102fe20000004100 */
[----:B------:R-:W1:Y:S01]  /*7900*/  S2R R92, SR_CgaCtaId ;  /* 0x00000000005c7919 */ /* 0x000e620000008800 */
[----:B------:R-:W-:Y:S01]  /*7910*/  HADD2.F32 R21, -RZ, R40.H1_H1 ;  /* 0x30000028ff157230 */ /* 0x000fe20000004100 */
[----:B------:R-:W-:Y:S01]  /*7920*/  ISETP.NE.U32.OR P0, PT, R79, 0x1, !P6 ;  /* 0x000000014f00780c */ /* 0x000fe20007705470 */
[----:B------:R-:W-:Y:S01]  /*7930*/  HADD2.F32 R36, -RZ, R41.H1_H1 ;  /* 0x30000029ff247230 */ /* 0x000fe20000004100 */
[----:B------:R-:W-:Y:S01]  /*7940*/  ISETP.NE.AND P1, PT, R73, RZ, PT ;  /* 0x000000ff4900720c */ /* 0x000fe20003f25270 */
[----:B------:R-:W-:Y:S01]  /*7950*/  HADD2.F32 R38, -RZ, R43.H1_H1 ;  /* 0x3000002bff267230 */ /* 0x000fe20000004100 */
[----:B------:R-:W-:Y:S01]  /*7960*/  MOV R87, UR54 ;  /* 0x0000003600577c02 */ /* 0x000fe20008000f00 */
[----:B------:R-:W-:Y:S01]  /*7970*/  HADD2.F32 R37, -RZ, R51.H0_H0 ;  /* 0x20000033ff257230 */ /* 0x000fe20000004100 */
[----:B------:R-:W-:Y:S01]  /*7980*/  BSSY.RECONVERGENT B0, `(.L_x_120) ;  /* 0x000004b000007945 */ /* 0x000fe20003800200 */
[----:B------:R-:W-:Y:S02]  /*7990*/  LEA R93, R39, UR50, 0x3 ;  /* 0x00000032275d7c11 */ /* 0x000fe4000f8e18ff */
[----:B------:R-:W4:Y:S04]  /*79a0*/  LDTM.16dp256bit.x4 R4, tmem[UR4+0x20] ;  /* 0x00002004000479ee */ /* 0x000f280008120000 */
[----:B------:R-:W-:Y:S04]  /*79b0*/  @P0 LEA R87, R87, UR50, 0x3 ;  /* 0x0000003257570c11 */ /* 0x000fe8000f8e18ff */
[----:B------:R-:W-:Y:S01]  /*79c0*/  @P0 IADD3 R87, PT, PT, R87, 0x130, RZ ;  /* 0x0000013057570810 */ /* 0x000fe20007ffe0ff */
[C---:B----4-:R-:W-:Y:S01]  /*79d0*/  FMUL R0, R33.reuse, R4 ;  /* 0x0000000421007220 */ /* 0x050fe20000400000 */
[C---:B------:R-:W-:Y:S01]  /*79e0*/  FMUL R2, R33.reuse, R5 ;  /* 0x0000000521027220 */ /* 0x040fe20000400000 */
[C---:B------:R-:W-:Y:S01]  /*79f0*/  FMUL R3, R33.reuse, R6 ;  /* 0x0000000621037220 */ /* 0x040fe20000400000 */
[----:B------:R-:W-:Y:S01]  /*7a00*/  FMUL R7, R33, R7 ;  /* 0x0000000721077220 */ /* 0x000fe20000400000 */
[C---:B------:R-:W-:Y:S01]  /*7a10*/  FFMA R0, R35.reuse, R20, R0 ;  /* 0x0000001423007223 */ /* 0x040fe20000000000 */
[----:B------:R-:W-:Y:S02]  /*7a20*/  HADD2.F32 R20, -RZ, R41.H0_H0 ;  /* 0x20000029ff147230 */ /* 0x000fe40000004100 */
[----:B------:R-:W-:Y:S01]  /*7a30*/  FFMA R2, R35, R21, R2 ;  /* 0x0000001523027223 */ /* 0x000fe20000000002 */
[C---:B------:R-:W-:Y:S01]  /*7a40*/  FMUL R4, R33.reuse, R8 ;  /* 0x0000000821047220 */ /* 0x040fe20000400000 */
[----:B------:R-:W-:Y:S01]  /*7a50*/  FMUL R5, R33, R9 ;  /* 0x0000000921057220 */ /* 0x000fe20000400000 */
[----:B------:R-:W-:Y:S02]  /*7a60*/  HADD2.F32 R21, -RZ, R43.H0_H0 ;  /* 0x2000002bff157230 */ /* 0x000fe40000004100 */
[C---:B------:R-:W-:Y:S01]  /*7a70*/  FFMA R3, R35.reuse, R20, R3 ;  /* 0x0000001423037223 */ /* 0x040fe20000000003 */
[----:B------:R-:W-:Y:S01]  /*7a80*/  F2FP.F16.F32.PACK_AB R44, R2, R0 ;  /* 0x00000000022c723e */ /* 0x000fe200000000ff */
[----:B------:R-:W-:Y:S01]  /*7a90*/  FFMA R7, R35, R36, R7 ;  /* 0x0000002423077223 */ /* 0x000fe20000000007 */
[--C-:B------:R-:W-:Y:S02]  /*7aa0*/  HADD2.F32 R20, -RZ, R42.reuse.H0_H0 ;  /* 0x2000002aff147230 */ /* 0x100fe40000004100 */
[C---:B------:R-:W-:Y:S01]  /*7ab0*/  FMUL R6, R33.reuse, R10 ;  /* 0x0000000a21067220 */ /* 0x040fe20000400000 */
[----:B------:R-:W-:Y:S02]  /*7ac0*/  HADD2.F32 R36, -RZ, R42.H1_H1 ;  /* 0x3000002aff247230 */ /* 0x000fe40000004100 */
[----:B------:R-:W-:Y:S01]  /*7ad0*/  FMUL R11, R33, R11 ;  /* 0x0000000b210b7220 */ /* 0x000fe20000400000 */
[----:B------:R-:W-:Y:S01]  /*7ae0*/  F2FP.F16.F32.PACK_AB R45, R7, R3 ;  /* 0x00000003072d723e */ /* 0x000fe200000000ff */
[C---:B------:R-:W-:Y:S01]  /*7af0*/  FFMA R4, R35.reuse, R20, R4 ;  /* 0x0000001423047223 */ /* 0x040fe20000000004 */
[--C-:B------:R-:W-:Y:S02]  /*7b00*/  HADD2.F32 R20, -RZ, R48.reuse.H0_H0 ;  /* 0x20000030ff147230 */ /* 0x100fe40000004100 */
[C---:B------:R-:W-:Y:S01]  /*7b10*/  FFMA R5, R35.reuse, R36, R5 ;  /* 0x0000002423057223 */ /* 0x040fe20000000005 */
[----:B------:R-:W-:Y:S01]  /*7b20*/  FFMA R6, R35, R21, R6 ;  /* 0x0000001523067223 */ /* 0x000fe20000000006 */
[C---:B------:R-:W-:Y:S01]  /*7b30*/  FMUL R8, R33.reuse, R12 ;  /* 0x0000000c21087220 */ /* 0x040fe20000400000 */
[----:B------:R-:W-:Y:S02]  /*7b40*/  HADD2.F32 R36, -RZ, R48.H1_H1 ;  /* 0x30000030ff247230 */ /* 0x000fe40000004100 */
[C---:B------:R-:W-:Y:S01]  /*7b50*/  FMUL R9, R33.reuse, R13 ;  /* 0x0000000d21097220 */ /* 0x040fe20000400000 */
[--C-:B------:R-:W-:Y:S02]  /*7b60*/  HADD2.F32 R21, -RZ, R49.reuse.H0_H0 ;  /* 0x20000031ff157230 */ /* 0x100fe40000004100 */
[----:B------:R-:W-:Y:S01]  /*7b70*/  FMUL R10, R33, R14 ;  /* 0x0000000e210a7220 */ /* 0x000fe20000400000 */
[C---:B------:R-:W-:Y:S01]  /*7b80*/  FFMA R11, R35.reuse, R38, R11 ;  /* 0x00000026230b7223 */ /* 0x040fe2000000000b */
[C---:B------:R-:W-:Y:S01]  /*7b90*/  FFMA R8, R35.reuse, R20, R8 ;  /* 0x0000001423087223 */ /* 0x040fe20000000008 */
[C---:B------:R-:W-:Y:S01]  /*7ba0*/  FFMA R9, R35.reuse, R36, R9 ;  /* 0x0000002423097223 */ /* 0x040fe20000000009 */
[----:B------:R-:W-:Y:S01]  /*7bb0*/  FFMA R10, R35, R21, R10 ;  /* 0x00000015230a7223 */ /* 0x000fe2000000000a */
[----:B------:R-:W-:Y:S02]  /*7bc0*/  HADD2.F32 R20, -RZ, R49.H1_H1 ;  /* 0x30000031ff147230 */ /* 0x000fe40000004100 */
[C---:B------:R-:W-:Y:S01]  /*7bd0*/  FMUL R15, R33.reuse, R15 ;  /* 0x0000000f210f7220 */ /* 0x040fe20000400000 */
[--C-:B------:R-:W-:Y:S02]  /*7be0*/  HADD2.F32 R21, -RZ, R50.reuse.H0_H0 ;  /* 0x20000032ff157230 */ /* 0x100fe40000004100 */
[C---:B------:R-:W-:Y:S01]  /*7bf0*/  FMUL R12, R33.reuse, R16 ;  /* 0x00000010210c7220 */ /* 0x040fe20000400000 */
[----:B------:R-:W-:Y:S02]  /*7c00*/  HADD2.F32 R36, -RZ, R50.H1_H1 ;  /* 0x30000032ff247230 */ /* 0x000fe40000004100 */
[C---:B------:R-:W-:Y:S01]  /*7c10*/  FMUL R13, R33.reuse, R17 ;  /* 0x00000011210d7220 */ /* 0x040fe20000400000 */
        /* <DEDUP_REMOVED lines=14> */
[----:B------:R-:W-:Y:S02]  /*7d00*/  F2FP.F16.F32.PACK_AB R91, R19, R14 ;  /* 0x0000000e135b723e */ /* 0x000fe400000000ff */
[----:B------:R-:W-:Y:S02]  /*7d10*/  @P0 SHF.L.U32 R16, R71, 0x1f, RZ ;  /* 0x0000001f47100819 */ /* 0x000fe400000006ff */
[----:B-1----:R-:W-:Y:S01]  /*7d20*/  @P0 PRMT R87, R92, 0x654, R87 ;  /* 0x000006545c570816 */ /* 0x002fe20000000057 */
[----:B------:R2:W-:Y:S01]  /*7d30*/  STSM.16.M88.4 [R81+0x1200], R88 ;  /* 0x0012005851007844 */ /* 0x0005e20000000200 */
[----:B------:R-:W-:Y:S01]  /*7d40*/  @!PT LDS RZ, [RZ] ;  /* 0x00000000fffff984 */ /* 0x000fe20000000800 */
[----:B------:R-:W-:Y:S01]  /*7d50*/  @!PT LDS RZ, [RZ] ;  /* 0x00000000fffff984 */ /* 0x000fe20000000800 */
[----:B------:R-:W-:Y:S01]  /*7d60*/  @!PT LDS RZ, [RZ] ;  /* 0x00000000fffff984 */ /* 0x000fe20000000800 */
[----:B------:R-:W-:Y:S01]  /*7d70*/  @!PT LDS RZ, [RZ] ;  /* 0x00000000fffff984 */ /* 0x000fe20000000800 */
[----:B------:R1:W-:Y:S07]  /*7d80*/  MEMBAR.ALL.CTA ;  /* 0x0000000000007992 */ /* 0x0003ee0000008000 */
[----:B-1----:R-:W1:Y:S02]  /*7d90*/  FENCE.VIEW.ASYNC.S ;  /* 0x00000000000073c6 */ /* 0x002e640000000000 */
[----:B-1----:R-:W-:Y:S06]  /*7da0*/  BAR.SYNC.DEFER_BLOCKING 0x1, 0x80 ;  /* 0x0042000000007b1d */ /* 0x002fec0000010000 */
[----:B------:R-:W-:Y:S05]  /*7db0*/  @P1 BRA `(.L_x_121) ;  /* 0x00000000001c1947 */ /* 0x000fea0003800000 */
[----:B------:R-:W-:Y:S02]  /*7dc0*/  UIADD3 UR4, UP0, UPT, UR56, 0x680, URZ ;  /* 0x0000068038047890 */ /* 0x000fe4000ff1e0ff */
[----:B------:R-:W-:Y:S02]  /*7dd0*/  UIADD3 UR40, UPT, UPT, UR50, 0x1200, URZ ;  /* 0x0000120032287890 */ /* 0x000fe4000fffe0ff */
[----:B------:R-:W-:Y:S02]  /*7de0*/  UIADD3 UR41, UPT, UPT, UR51, 0x20, URZ ;  /* 0x0000002033297890 */ /* 0x000fe4000fffe0ff */
[----:B------:R-:W-:Y:S09]  /*7df0*/  UIADD3.X UR5, UPT, UPT, URZ, UR57, URZ, UP0, !UPT ;  /* 0x00000039ff057290 */ /* 0x000ff200087fe4ff */
[----:B------:R1:W-:Y:S01]  /*7e00*/  UTMASTG.4D [UR40], [UR4] ;  /* 0x00000028040073b5 */ /* 0x0003e20008018000 */
[----:B------:R0:W-:Y:S01]  /*7e10*/  UTMACMDFLUSH ;  /* 0x00000000000079b7 */ /* 0x0001e20000000000 */
[----:B-1----:R-:W-:Y:S04]  /*7e20*/  DEPBAR.LE SB0, 0x1 ;  /* 0x000080400000791a */ /* 0x002fe80000000000 */
.L_x_121:
[----:B------:R-:W-:Y:S05]  /*7e30*/  BSYNC.RECONVERGENT B0 ;  /* 0x0000000000007941 */ /* 0x000fea0003800200 */
.L_x_120:
[----:B------:R-:W-:Y:S01]  /*7e40*/  BAR.SYNC.DEFER_BLOCKING 0x1, 0x80 ;  /* 0x0042000000007b1d */ /* 0x000fe20000010000 */
[----:B------:R-:W-:Y:S04]  /*7e50*/  UIADD3 UR45, UPT, UPT, UR54, 0x1, URZ ;  /* 0x00000001362d7890 */ /* 0x000fe8000fffe0ff */
[----:B------:R-:W-:Y:S04]  /*7e60*/  UISETP.NE.AND UP0, UPT, UR45, 0x4, UPT ;  /* 0x000000042d00788c */ /* 0x000fe8000bf05270 */
[----:B------:R-:W-:Y:S01]  /*7e70*/  USEL UR45, UR45, URZ, UP0 ;  /* 0x000000ff2d2d7287 */ /* 0x000fe20008000000 */
[----:B------:R1:W-:Y:S01]  /*7e80*/  @P0 SYNCS.ARRIVE.TRANS64.RED.A1T0 RZ, [R87+URZ], RZ ;  /* 0x000000ff57ff09a7 */ /* 0x0003e200081004ff */
[----:B------:R-:W-:Y:S01]  /*7e90*/  BSSY B1, `(.L_x_122) ;  /* 0x0000013000017945 */ /* 0x000fe20003800000 */
[----:B------:R-:W4:Y:S02]  /*7ea0*/  @P0 SYNCS.PHASECHK.TRANS64.TRYWAIT P1, [R93+URZ+0x110], R16 ;  /* 0x000110105d0005a7 */ /* 0x000f2400080211ff */
[----:B----4-:R-:W-:Y:S01]  /*7eb0*/  @P0 SEL R85, RZ, 0x1, !P1 ;  /* 0x00000001ff550807 */ /* 0x010fe20004800000 */
[----:B-1----:R-:W-:Y:S06]  /*7ec0*/  @!P0 BRA `(.L_x_123) ;  /* 0x00000000003c8947 */ /* 0x002fec0003800000 */
[----:B------:R-:W-:Y:S01]  /*7ed0*/  ISETP.NE.U32.AND P0, PT, R86, 0x1, PT ;  /* 0x000000015600780c */ /* 0x000fe20003f05070 */
[----:B------:R-:W-:Y:S01]  /*7ee0*/  BSSY B0, `(.L_x_124) ;  /* 0x0000008000007945 */ /* 0x000fe20003800000 */
[----:B------:R-:W-:Y:S11]  /*7ef0*/  ISETP.NE.AND P1, PT, R85, RZ, PT ;  /* 0x000000ff5500720c */ /* 0x000ff60003f25270 */
[----:B------:R-:W-:Y:S04]  /*7f00*/  @P0 IMAD R2, R39, 0x1000, R84 ;  /* 0x0000100027020824 */ /* 0x000fe800078e0254 */
[----:B------:R-:W-:Y:S01]  /*7f10*/  @P0 VIADD R0, R2, UR50 ;  /* 0x0000003202000c36 */ /* 0x000fe20008000000 */
[----:B------:R-:W-:Y:S06]  /*7f20*/  @P1 BRA `(.L_x_125) ;  /* 0x00000000000c1947 */ /* 0x000fec0003800000 */
[----:B------:R-:W-:Y:S04]  /*7f30*/  SHF.L.U32 R4, R71, 0x1f, RZ ;  /* 0x0000001f47047819 */ /* 0x000fe800000006ff */
[----:B------:R-:W1:Y:S02]  /*7f40*/  SYNCS.PHASECHK.TRANS64.TRYWAIT P1, [R93+URZ+0x110], R4 ;  /* 0x000110045d0075a7 */ /* 0x000e6400080211ff */
[----:B-1----:R-:W-:Y:S05]  /*7f50*/  @!P1 BRA `(.L_x_126) ;  /* 0x00000020003c9947 */ /* 0x002fea0003800000 */
.L_x_125:
[----:B------:R-:W-:Y:S05]  /*7f60*/  BSYNC B0 ;  /* 0x0000000000007941 */ /* 0x000fea0003800000 */
.L_x_124:
[----:B------:R-:W-:Y:S01]  /*7f70*/  @P0 IADD3 R0, PT, PT, R77, R0, RZ ;  /* 0x000000004d000210 */ /* 0x000fe20007ffe0ff */
[----:B------:R-:W-:Y:S05]  /*7f80*/  @P0 WARPSYNC.ALL ;  /* 0x0000000000000948 */ /* 0x000fea0003800000 */
[----:B------:R4:W1:Y:S01]  /*7f90*/  @P0 LDSM.16.M88.4 R40, [R2+UR50+0x200] ;  /* 0x000200320228083b */ /* 0x0008620008000200 */
[----:B------:R-:W-:Y:S03]  /*7fa0*/  IADD3 R39, PT, PT, R39, 0x1, RZ ;  /* 0x0000000127277810 */ /* 0x000fe60007ffe0ff */
[----:B------:R4:W1:Y:S04]  /*7fb0*/  @P0 LDSM.16.M88.4 R48, [R0+0x200] ;  /* 0x000200000030083b */ /* 0x0008680000000200 */
.L_x_123:
[----:B------:R-:W-:Y:S05]  /*7fc0*/  BSYNC B1 ;  /* 0x0000000000017941 */ /* 0x000fea0003800000 */
.L_x_122:
[----:B------:R-:W-:Y:S05]  /*7fd0*/  VIADD R3, R34, 0x40 ;  /* 0x0000004022037836 */ /* 0x000fea0000000000 */
[----:B------:R-:W-:Y:S04]  /*7fe0*/  SHF.R.U32.HI R3, RZ, 0x15, R3 ;  /* 0x00000015ff037819 */ /* 0x000fe80000011603 */
[----:B------:R-:W-:Y:S11]  /*7ff0*/  LOP3.LUT P0, RZ, R3, 0x3, R74, 0x48, !PT ;  /* 0x0000000303ff7812 */ /* 0x000ff6000780484a */
[----:B------:R-:W-:Y:S02]  /*8000*/  @!UPT UIADD3 URZ, UPT, UPT, URZ, URZ, URZ ;  /* 0x000000fffffff290 */ /* 0x000fe4000fffe0ff */
[----:B------:R-:W-:Y:S05]  /*8010*/  @!P0 BRA `(.L_x_127) ;  /* 0x0000000000408947 */ /* 0x000fea0003800000 */
[----:B------:R-:W5:Y:S01]  /*8020*/  LDCU.64 UR8, c[0x4][0x70] ;  /* 0x01000e00ff0877ac */ /* 0x000f620008000a00 */
[----:B------:R-:W-:Y:S01]  /*8030*/  MOV R3, 0x0 ;  /* 0x0000000000037802 */ /* 0x000fe20000000f00 */
[----:B------:R-:W-:Y:S02]  /*8040*/  HFMA2 R12, -RZ, RZ, 0, 5.9604644775390625e-08 ;  /* 0x00000001ff0c7431 */ /* 0x000fe400000001ff */
[----:B------:R-:W-:Y:S02]  /*8050*/  IMAD.MOV.U32 R8, RZ, RZ, 0x192 ;  /* 0x00000192ff087424 */ /* 0x000fe400078e00ff */
[----:B------:R-:W-:Y:S01]  /*8060*/  IMAD.MOV.U32 R13, RZ, RZ, RZ ;  /* 0x000000ffff0d7224 */ /* 0x000fe200078e00ff */
[----:B------:R-:W2:Y:S01]  /*8070*/  LDCU.64 UR6, c[0x4][0x78] ;  /* 0x01000f00ff0677ac */ /* 0x000ea20008000a00 */
[----:B----4-:R-:W4:Y:S01]  /*8080*/  LDC.64 R2, c[0x4][R3] ;  /* 0x0100000003027b82 */ /* 0x010f220000000a00 */
[----:B------:R-:W3:Y:S01]  /*8090*/  LDCU.64 UR4, c[0x4][0x10] ;  /* 0x01000200ff0477ac */ /* 0x000ee20008000a00 */
[----:B-----5:R-:W-:Y:S01]  /*80a0*/  MOV R5, UR9 ;  /* 0x0000000900057c02 */ /* 0x020fe20008000f00 */
[----:B-1----:R-:W-:Y:S01]  /*80b0*/  IMAD.U32 R4, RZ, RZ, UR8 ;  /* 0x00000008ff047e24 */ /* 0x002fe2000f8e00ff */
[----:B--2---:R-:W-:Y:S01]  /*80c0*/  MOV R7, UR7 ;  /* 0x0000000700077c02 */ /* 0x004fe20008000f00 */
[----:B------:R-:W-:Y:S01]  /*80d0*/  IMAD.U32 R6, RZ, RZ, UR6 ;  /* 0x00000006ff067e24 */ /* 0x000fe2000f8e00ff */
[----:B---3--:R-:W-:Y:S01]  /*80e0*/  MOV R11, UR5 ;  /* 0x00000005000b7c02 */ /* 0x008fe20008000f00 */
[----:B------:R-:W-:Y:S02]  /*80f0*/  IMAD.U32 R10, RZ, RZ, UR4 ;  /* 0x00000004ff0a7e24 */ /* 0x000fe4000f8e00ff */
[----:B------:R-:W-:Y:S07]  /*8100*/  LEPC R20, `(.L_x_127) ;  /* 0x000000001014794e */ /* 0x000fee0000000000 */
[----:B----4-:R-:W-:Y:S05]  /*8110*/  CALL.ABS.NOINC R2 ;  /* 0x0000000002007343 */ /* 0x010fea0003c00000 */
.L_x_127:
[----:B------:R-:W-:Y:S01]  /*8120*/  ISETP.NE.AND P6, PT, R80, RZ, PT ;  /* 0x000000ff5000720c */ /* 0x000fe20003fc5270 */
[----:B------:R-:W-:Y:S05]  /*8130*/  WARPSYNC.ALL ;  /* 0x0000000000007948 */ /* 0x000fea0003800000 */
[----:B------:R-:W-:Y:S01]  /*8140*/  R2UR UR4, R34 ;  /* 0x00000000220472ca */ /* 0x000fe200000e0000 */
[--C-:B-1----:R-:W-:Y:S01]  /*8150*/  HADD2.F32 R20, -RZ, R40.reuse.H0_H0 ;  /* 0x20000028ff147230 */ /* 0x102fe20000004100 */
[----:B------:R-:W-:Y:S01]  /*8160*/  ISETP.NE.U32.OR P0, PT, R79, 0x1, !P6 ;  /* 0x000000014f00780c */ /* 0x000fe20007705470 */
[----:B------:R-:W-:Y:S01]  /*8170*/  HADD2.F32 R21, -RZ, R40.H1_H1 ;  /* 0x30000028ff157230 */ /* 0x000fe20000004100 */
[----:B------:R-:W-:Y:S01]  /*8180*/  ISETP.NE.AND P1, PT, R73, RZ, PT ;  /* 0x000000ff4900720c */ /* 0x000fe20003f25270 */
[----:B------:R-:W-:Y:S01]  /*8190*/  HADD2.F32 R36, -RZ, R41.H1_H1 ;  /* 0x30000029ff247230 */ /* 0x000fe20000004100 */
[----:B------:R-:W-:Y:S01]  /*81a0*/  MOV R87, UR45 ;  /* 0x0000002d00577c02 */ /* 0x000fe20008000f00 */
[----:B------:R-:W-:Y:S01]  /*81b0*/  HADD2.F32 R37, -RZ, R43.H0_H0 ;  /* 0x2000002bff257230 */ /* 0x000fe20000004100 */
[----:B------:R-:W-:Y:S01]  /*81c0*/  BSSY.RECONVERGENT B0, `(.L_x_128) ;  /* 0x000004c000007945 */ /* 0x000fe20003800200 */
[----:B------:R-:W-:Y:S04]  /*81d0*/  HADD2.F32 R38, -RZ, R51.H1_H1 ;  /* 0x30000033ff267230 */ /* 0x000fe80000004100 */
[----:B------:R-:W4:Y:S02]  /*81e0*/  LDTM.16dp256bit.x4 R4, tmem[UR4+0x40] ;  /* 0x00004004000479ee */ /* 0x000f240008120000 */
[----:B------:R-:W-:Y:S02]  /*81f0*/  @P0 LEA R87, R87, UR50, 0x3 ;  /* 0x0000003257570c11 */ /* 0x000fe4000f8e18ff */
[----:B------:R-:W-:Y:S02]  /*8200*/  @P0 SHF.L.U32 R93, R71, 0x1f, RZ ;  /* 0x0000001f475d0819 */ /* 0x000fe400000006ff */
[----:B------:R-:W-:Y:S04]  /*8210*/  @P0 IADD3 R87, PT, PT, R87, 0x130, RZ ;  /* 0x0000013057570810 */ /* 0x000fe80007ffe0ff */
[----:B------:R-:W-:Y:S01]  /*8220*/  @P0 PRMT R87, R92, 0x654, R87 ;  /* 0x000006545c570816 */ /* 0x000fe20000000057 */
[C---:B----4-:R-:W-:Y:S01]  /*8230*/  FMUL R0, R33.reuse, R4 ;  /* 0x0000000421007220 */ /* 0x050fe20000400000 */
[C---:B------:R-:W-:Y:S01]  /*8240*/  FMUL R2, R33.reuse, R5 ;  /* 0x0000000521027220 */ /* 0x040fe20000400000 */
[C---:B------:R-:W-:Y:S01]  /*8250*/  FMUL R3, R33.reuse, R6 ;  /* 0x0000000621037220 */ /* 0x040fe20000400000 */
[----:B------:R-:W-:Y:S01]  /*8260*/  FMUL R7, R33, R7 ;  /* 0x0000000721077220 */ /* 0x000fe20000400000 */
[C---:B------:R-:W-:Y:S01]  /*8270*/  FFMA R0, R35.reuse, R20, R0 ;  /* 0x0000001423007223 */ /* 0x040fe20000000000 */
[----:B------:R-:W-:Y:S02]  /*8280*/  HADD2.F32 R20, -RZ, R41.H0_H0 ;  /* 0x20000029ff147230 */ /* 0x000fe40000004100 */
[----:B------:R-:W-:Y:S01]  /*8290*/  FFMA R2, R35, R21, R2 ;  /* 0x0000001523027223 */ /* 0x000fe20000000002 */
[--C-:B------:R-:W-:Y:S02]  /*82a0*/  HADD2.F32 R21, -RZ, R42.reuse.H0_H0 ;  /* 0x2000002aff157230 */ /* 0x100fe40000004100 */
[C---:B------:R-:W-:Y:S01]  /*82b0*/  FMUL R4, R33.reuse, R8 ;  /* 0x0000000821047220 */ /* 0x040fe20000400000 */
[----:B------:R-:W-:Y:S01]  /*82c0*/  FMUL R5, R33, R9 ;  /* 0x0000000921057220 */ /* 0x000fe20000400000 */
[C---:B------:R-:W-:Y:S01]  /*82d0*/  FFMA R3, R35.reuse, R20, R3 ;  /* 0x0000001423037223 */ /* 0x040fe20000000003 */
[----:B------:R-:W-:Y:S01]  /*82e0*/  HADD2.F32 R20, -RZ, R42.H1_H1 ;  /* 0x3000002aff147230 */ /* 0x000fe20000004100 */
[----:B--2---:R-:W-:Y:S01]  /*82f0*/  F2FP.F16.F32.PACK_AB R44, R2, R0 ;  /* 0x00000000022c723e */ /* 0x004fe200000000ff */
[C---:B------:R-:W-:Y:S01]  /*8300*/  FFMA R7, R35.reuse, R36, R7 ;  /* 0x0000002423077223 */ /* 0x040fe20000000007 */
[----:B------:R-:W-:Y:S01]  /*8310*/  FFMA R4, R35, R21, R4 ;  /* 0x0000001523047223 */ /* 0x000fe20000000004 */
[----:B------:R-:W-:Y:S01]  /*8320*/  FMUL R6, R33, R10 ;  /* 0x0000000a21067220 */ /* 0x000fe20000400000 */
[----:B------:R-:W-:Y:S02]  /*8330*/  HADD2.F32 R36, -RZ, R43.H1_H1 ;  /* 0x3000002bff247230 */ /* 0x000fe40000004100 */
[----:B------:R-:W-:Y:S01]  /*8340*/  FFMA R5, R35, R20, R5 ;  /* 0x0000001423057223 */ /* 0x000fe20000000005 */
[----:B------:R-:W-:Y:S01]  /*8350*/  FMUL R11, R33, R11 ;  /* 0x0000000b210b7220 */ /* 0x000fe20000400000 */
[----:B------:R-:W-:Y:S01]  /*8360*/  FFMA R6, R35, R37, R6 ;  /* 0x0000002523067223 */ /* 0x000fe20000000006 */
[--C-:B------:R-:W-:Y:S02]  /*8370*/  HADD2.F32 R20, -RZ, R48.reuse.H0_H0 ;  /* 0x20000030ff147230 */ /* 0x100fe40000004100 */
[----:B------:R-:W-:Y:S01]  /*8380*/  FMUL R8, R33, R12 ;  /* 0x0000000c21087220 */ /* 0x000fe20000400000 */
[----:B------:R-:W-:Y:S01]  /*8390*/  FFMA R11, R35, R36, R11 ;  /* 0x00000024230b7223 */ /* 0x000fe2000000000b */
[----:B------:R-:W-:Y:S02]  /*83a0*/  HADD2.F32 R36, -RZ, R48.H1_H1 ;  /* 0x30000030ff247230 */ /* 0x000fe40000004100 */
[C---:B------:R-:W-:Y:S01]  /*83b0*/  FMUL R9, R33.reuse, R13 ;  /* 0x0000000d21097220 */ /* 0x040fe20000400000 */
[--C-:B------:R-:W-:Y:S02]  /*83c0*/  HADD2.F32 R21, -RZ, R49.reuse.H0_H0 ;  /* 0x20000031ff157230 */ /* 0x100fe40000004100 */
[----:B------:R-:W-:Y:S01]  /*83d0*/  FMUL R10, R33, R14 ;  /* 0x0000000e210a7220 */ /* 0x000fe20000400000 */
[C---:B------:R-:W-:Y:S01]  /*83e0*/  FFMA R8, R35.reuse, R20, R8 ;  /* 0x0000001423087223 */ /* 0x040fe20000000008 */
[C---:B------:R-:W-:Y:S01]  /*83f0*/  FFMA R9, R35.reuse, R36, R9 ;  /* 0x0000002423097223 */ /* 0x040fe20000000009 */
[----:B------:R-:W-:Y:S02]  /*8400*/  HADD2.F32 R20, -RZ, R49.H1_H1 ;  /* 0x30000031ff147230 */ /* 0x000fe40000004100 */
[----:B------:R-:W-:Y:S01]  /*8410*/  FFMA R10, R35, R21, R10 ;  /* 0x00000015230a7223 */ /* 0x000fe2000000000a */
[C---:B------:R-:W-:Y:S01]  /*8420*/  FMUL R15, R33.reuse, R15 ;  /* 0x0000000f210f7220 */ /* 0x040fe20000400000 */
[--C-:B------:R-:W-:Y:S02]  /*8430*/  HADD2.F32 R21, -RZ, R50.reuse.H0_H0 ;  /* 0x20000032ff157230 */ /* 0x100fe40000004100 */
[C---:B------:R-:W-:Y:S01]  /*8440*/  FMUL R12, R33.reuse, R16 ;  /* 0x00000010210c7220 */ /* 0x040fe20000400000 */
[----:B------:R-:W-:Y:S02]  /*8450*/  HADD2.F32 R36, -RZ, R50.H1_H1 ;  /* 0x30000032ff247230 */ /* 0x000fe40000004100 */
[C---:B------:R-:W-:Y:S01]  /*8460*/  FMUL R13, R33.reuse, R17 ;  /* 0x00000011210d7220 */ /* 0x040fe20000400000 */
[----:B------:R-:W-:Y:S02]  /*8470*/  HADD2.F32 R37, -RZ, R51.H0_H0 ;  /* 0x20000033ff257230 */ /* 0x000fe40000004100 */
[----:B------:R-:W-:Y:S01]  /*8480*/  FMUL R14, R33, R18 ;  /* 0x00000012210e7220 */ /* 0x000fe20000400000 */
        /* <DEDUP_REMOVED lines=9> */
[----:B------:R-:W-:Y:S02]  /*8520*/  F2FP.F16.F32.PACK_AB R88, R9, R8 ;  /* 0x000000080958723e */ /* 0x000fe400000000ff */
[----:B------:R-:W-:Y:S01]  /*8530*/  F2FP.F16.F32.PACK_AB R89, R15, R10 ;  /* 0x0000000a0f59723e */ /* 0x000fe200000000ff */
[----:B------:R1:W-:Y:S01]  /*8540*/  STSM.16.M88.4 [R82+0x2200], R44 ;  /* 0x0022002c52007844 */ /* 0x0003e20000000200 */
[----:B------:R-:W-:Y:S02]  /*8550*/  F2FP.F16.F32.PACK_AB R90, R13, R12 ;  /* 0x0000000c0d5a723e */ /* 0x000fe400000000ff */
[----:B------:R-:W-:Y:S02]  /*8560*/  F2FP.F16.F32.PACK_AB R91, R19, R14 ;  /* 0x0000000e135b723e */ /* 0x000fe400000000ff */
[----:B------:R-:W-:Y:S03]  /*8570*/  LEA R16, R39, UR50, 0x3 ;  /* 0x0000003227107c11 */ /* 0x000fe6000f8e18ff */
        /* <DEDUP_REMOVED lines=9> */
[----:B------:R-:W-:Y:S02]  /*8610*/  UIADD3 UR4, UP0, UPT, UR56, 0x680, URZ ;  /* 0x0000068038047890 */ /* 0x000fe4000ff1e0ff */
[----:B------:R-:W-:Y:S02]  /*8620*/  UIADD3 UR40, UPT, UPT, UR50, 0x2200, URZ ;  /* 0x0000220032287890 */ /* 0x000fe4000fffe0ff */
[----:B------:R-:W-:Y:S02]  /*8630*/  UIADD3 UR41, UPT, UPT, UR51, 0x40, URZ ;  /* 0x0000004033297890 */ /* 0x000fe4000fffe0ff */
[----:B------:R-:W-:Y:S09]  /*8640*/  UIADD3.X UR5, UPT, UPT, URZ, UR57, URZ, UP0, !UPT ;  /* 0x00000039ff057290 */ /* 0x000ff200087fe4ff */
[----:B------:R2:W-:Y:S01]  /*8650*/  UTMASTG.4D [UR40], [UR4] ;  /* 0x00000028040073b5 */ /* 0x0005e20008018000 */
[----:B------:R0:W-:Y:S01]  /*8660*/  UTMACMDFLUSH ;  /* 0x00000000000079b7 */ /* 0x0001e20000000000 */
[----:B--2---:R-:W-:Y:S04]  /*8670*/  DEPBAR.LE SB0, 0x1 ;  /* 0x000080400000791a */ /* 0x004fe80000000000 */
.L_x_129:
[----:B------:R-:W-:Y:S05]  /*8680*/  BSYNC.RECONVERGENT B0 ;  /* 0x0000000000007941 */ /* 0x000fea0003800200 */
.L_x_128:
        /* <DEDUP_REMOVED lines=8> */
[----:B--2---:R-:W-:Y:S06]  /*8710*/  @!P0 BRA `(.L_x_131) ;  /* 0x0000000000388947 */ /* 0x004fec0003800000 */
[----:B------:R-:W-:Y:S01]  /*8720*/  ISETP.NE.U32.AND P0, PT, R86, 0x1, PT ;  /* 0x000000015600780c */ /* 0x000fe20003f05070 */
[----:B------:R-:W-:Y:S01]  /*8730*/  BSSY B0, `(.L_x_132) ;  /* 0x0000008000007945 */ /* 0x000fe20003800000 */
[----:B------:R-:W-:Y:S11]  /*8740*/  ISETP.NE.AND P1, PT, R85, RZ, PT ;  /* 0x000000ff5500720c */ /* 0x000ff60003f25270 */
[----:B------:R-:W-:Y:S04]  /*8750*/  @P0 IMAD R39, R39, 0x1000, R84 ;  /* 0x0000100027270824 */ /* 0x000fe800078e0254 */
[----:B------:R-:W-:Y:S01]  /*8760*/  @P0 VIADD R0, R39, UR50 ;  /* 0x0000003227000c36 */ /* 0x000fe20008000000 */
[----:B------:R-:W-:Y:S06]  /*8770*/  @P1 BRA `(.L_x_133) ;  /* 0x00000000000c1947 */ /* 0x000fec0003800000 */
[----:B------:R-:W-:Y:S04]  /*8780*/  SHF.L.U32 R3, R71, 0x1f, RZ ;  /* 0x0000001f47037819 */ /* 0x000fe800000006ff */
[----:B------:R-:W2:Y:S02]  /*8790*/  SYNCS.PHASECHK.TRANS64.TRYWAIT P1, [R16+URZ+0x110], R3 ;  /* 0x00011003100075a7 */ /* 0x000ea400080211ff */
[----:B--2---:R-:W-:Y:S05]  /*87a0*/  @!P1 BRA `(.L_x_134) ;  /* 0x00000018003c9947 */ /* 0x004fea0003800000 */
.L_x_133:
[----:B------:R-:W-:Y:S05]  /*87b0*/  BSYNC B0 ;  /* 0x0000000000007941 */ /* 0x000fea0003800000 */
.L_x_132:
[----:B------:R-:W-:Y:S01]  /*87c0*/  @P0 IADD3 R0, PT, PT, R77, R0, RZ ;  /* 0x000000004d000210 */ /* 0x000fe20007ffe0ff */
[----:B------:R-:W-:Y:S05]  /*87d0*/  @P0 WARPSYNC.ALL ;  /* 0x0000000000000948 */ /* 0x000fea0003800000 */
[----:B------:R4:W1:Y:S04]  /*87e0*/  @P0 LDSM.16.M88.4 R40, [R39+UR50+0x200] ;  /* 0x000200322728083b */ /* 0x0008680008000200 */
[----:B------:R4:W1:Y:S02]  /*87f0*/  @P0 LDSM.16.M88.4 R48, [R0+0x200] ;  /* 0x000200000030083b */ /* 0x0008640000000200 */
.L_x_131:
[----:B------:R-:W-:Y:S05]  /*8800*/  BSYNC B1 ;  /* 0x0000000000017941 */ /* 0x000fea0003800000 */
.L_x_130:
        /* <DEDUP_REMOVED lines=11> */
[----:B------:R-:W1:Y:S01]  /*88c0*/  LDC.64 R2, c[0x4][R3] ;  /* 0x0100000003027b82 */ /* 0x000e620000000a00 */
        /* <DEDUP_REMOVED lines=9> */
.L_x_135:
[----:B------:R-:W-:Y:S01]  /*8960*/  ISETP.NE.AND P0, PT, R73, RZ, PT ;  /* 0x000000ff4900720c */ /* 0x000fe20003f05270 */
[----:B------:R-:W-:Y:S05]  /*8970*/  WARPSYNC.ALL ;  /* 0x0000000000007948 */ /* 0x000fea0003800000 */
[----:B------:R-:W-:Y:S01]  /*8980*/  R2UR UR4, R34 ;  /* 0x00000000220472ca */ /* 0x000fe200000e0000 */
[--C-:B-1----:R-:W-:Y:S01]  /*8990*/  HADD2.F32 R20, -RZ, R40.reuse.H0_H0 ;  /* 0x20000028ff147230 */ /* 0x102fe20000004100 */
[----:B------:R-:W-:Y:S01]  /*89a0*/  R2UR UR5, R83 ;  /* 0x00000000530572ca */ /* 0x000fe200000e0000 */
[----:B------:R-:W-:Y:S01]  /*89b0*/  HADD2.F32 R21, -RZ, R40.H1_H1 ;  /* 0x30000028ff157230 */ /* 0x000fe20000004100 */
[----:B------:R-:W-:Y:S01]  /*89c0*/  BSSY.RECONVERGENT B0, `(.L_x_136) ;  /* 0x000004d000007945 */ /* 0x000fe20003800200 */
[--C-:B------:R-:W-:Y:S02]  /*89d0*/  HADD2.F32 R36, -RZ, R41.reuse.H0_H0 ;  /* 0x20000029ff247230 */ /* 0x100fe40000004100 */
[----:B------:R-:W-:Y:S02]  /*89e0*/  HADD2.F32 R38, -RZ, R41.H1_H1 ;  /* 0x30000029ff267230 */ /* 0x000fe40000004100 */
[--C-:B------:R-:W-:Y:S02]  /*89f0*/  HADD2.F32 R37, -RZ, R42.reuse.H0_H0 ;  /* 0x2000002aff257230 */ /* 0x100fe40000004100 */
[----:B------:R-:W-:Y:S02]  /*8a00*/  HADD2.F32 R40, -RZ, R42.H1_H1 ;  /* 0x3000002aff287230 */ /* 0x000fe40000004100 */
[----:B------:R-:W1:Y:S01]  /*8a10*/  LDTM.16dp256bit.x4 R4, tmem[UR4+0x60] ;  /* 0x00006004000479ee */ /* 0x000e620008120000 */
[----:B------:R-:W-:Y:S01]  /*8a20*/  NOP ;  /* 0x0000000000007918 */ /* 0x000fe20000000000 */
[----:B------:R-:W-:Y:S01]  /*8a30*/  UIADD3 UR5, UPT, UPT, UR5, 0x180, URZ ;  /* 0x0000018005057890 */ /* 0x000fe2000fffe0ff */
[--C-:B----4-:R-:W-:Y:S02]  /*8a40*/  HADD2.F32 R39, -RZ, R43.reuse.H0_H0 ;  /* 0x2000002bff277230 */ /* 0x110fe40000004100 */
[----:B------:R-:W-:Y:S01]  /*8a50*/  HADD2.F32 R42, -RZ, R43.H1_H1 ;  /* 0x3000002bff2a7230 */ /* 0x000fe20000004100 */
[----:B------:R-:W-:Y:S01]  /*8a60*/  UPRMT UR5, UR48, 0x654, UR5 ;  /* 0x0000065430057896 */ /* 0x000fe20008000005 */
[--C-:B------:R-:W-:Y:S02]  /*8a70*/  HADD2.F32 R41, -RZ, R48.reuse.H0_H0 ;  /* 0x20000030ff297230 */ /* 0x100fe40000004100 */
[----:B------:R-:W-:Y:S02]  /*8a80*/  HADD2.F32 R44, -RZ, R48.H1_H1 ;  /* 0x30000030ff2c7230 */ /* 0x000fe40000004100 */
[--C-:B------:R-:W-:Y:S02]  /*8a90*/  HADD2.F32 R43, -RZ, R49.reuse.H0_H0 ;  /* 0x20000031ff2b7230 */ /* 0x100fe40000004100 */
[----:B------:R-:W-:Y:S02]  /*8aa0*/  HADD2.F32 R46, -RZ, R49.H1_H1 ;  /* 0x30000031ff2e7230 */ /* 0x000fe40000004100 */
[----:B-1----:R-:W-:Y:S01]  /*8ab0*/  SYNCS.ARRIVE.TRANS64.RED.A1T0 RZ, [UR5], RZ ;  /* 0x000000ffffff79a7 */ /* 0x002fe20008100405 */
[--C-:B------:R-:W-:Y:S02]  /*8ac0*/  HADD2.F32 R45, -RZ, R50.reuse.H0_H0 ;  /* 0x20000032ff2d7230 */ /* 0x100fe40000004100 */
[----:B------:R-:W-:Y:S02]  /*8ad0*/  HADD2.F32 R48, -RZ, R50.H1_H1 ;  /* 0x30000032ff307230 */ /* 0x000fe40000004100 */
[--C-:B------:R-:W-:Y:S02]  /*8ae0*/  HADD2.F32 R47, -RZ, R51.reuse.H0_H0 ;  /* 0x20000033ff2f7230 */ /* 0x100fe40000004100 */
[----:B------:R-:W-:Y:S02]  /*8af0*/  HADD2.F32 R50, -RZ, R51.H1_H1 ;  /* 0x30000033ff327230 */ /* 0x000fe40000004100 */
[C---:B------:R-:W-:Y:S01]  /*8b00*/  FMUL R0, R33.reuse, R4 ;  /* 0x0000000421007220 */ /* 0x040fe20000400000 */
[C---:B------:R-:W-:Y:S01]  /*8b10*/  FMUL R2, R33.reuse, R5 ;  /* 0x0000000521027220 */ /* 0x040fe20000400000 */
[C---:B------:R-:W-:Y:S01]  /*8b20*/  FMUL R3, R33.reuse, R6 ;  /* 0x0000000621037220 */ /* 0x040fe20000400000 */
[----:B------:R-:W-:Y:S01]  /*8b30*/  FMUL R7, R33, R7 ;  /* 0x0000000721077220 */ /* 0x000fe20000400000 */
[C---:B------:R-:W-:Y:S01]  /*8b40*/  FFMA R0, R35.reuse, R20, R0 ;  /* 0x0000001423007223 */ /* 0x040fe20000000000 */
[C---:B------:R-:W-:Y:S01]  /*8b50*/  FFMA R2, R35.reuse, R21, R2 ;  /* 0x0000001523027223 */ /* 0x040fe20000000002 */
[C---:B------:R-:W-:Y:S01]  /*8b60*/  FFMA R3, R35.reuse, R36, R3 ;  /* 0x0000002423037223 */ /* 0x040fe20000000003 */
[----:B------:R-:W-:Y:S01]  /*8b70*/  FFMA R7, R35, R38, R7 ;  /* 0x0000002623077223 */ /* 0x000fe20000000007 */
[C---:B------:R-:W-:Y:S01]  /*8b80*/  FMUL R4, R33.reuse, R8 ;  /* 0x0000000821047220 */ /* 0x040fe20000400000 */
[C---:B------:R-:W-:Y:S01]  /*8b90*/  FMUL R5, R33.reuse, R9 ;  /* 0x0000000921057220 */ /* 0x040fe20000400000 */
[----:B---3--:R-:W-:Y:S01]  /*8ba0*/  F2FP.F16.F32.PACK_AB R84, R2, R0 ;  /* 0x000000000254723e */ /* 0x008fe200000000ff */
[----:B------:R-:W-:Y:S01]  /*8bb0*/  FMUL R6, R33, R10 ;  /* 0x0000000a21067220 */ /* 0x000fe20000400000 */
[----:B------:R-:W-:Y:S01]  /*8bc0*/  F2FP.F16.F32.PACK_AB R85, R7, R3 ;  /* 0x000000030755723e */ /* 0x000fe200000000ff */
[C---:B------:R-:W-:Y:S01]  /*8bd0*/  FFMA R4, R35.reuse, R37, R4 ;  /* 0x0000002523047223 */ /* 0x040fe20000000004 */
[----:B------:R-:W-:Y:S01]  /*8be0*/  FFMA R5, R35, R40, R5 ;  /* 0x0000002823057223 */ /* 0x000fe20000000005 */
[C---:B------:R-:W-:Y:S01]  /*8bf0*/  FMUL R11, R33.reuse, R11 ;  /* 0x0000000b210b7220 */ /* 0x040fe20000400000 */
[C---:B------:R-:W-:Y:S01]  /*8c00*/  FMUL R8, R33.reuse, R12 ;  /* 0x0000000c21087220 */ /* 0x040fe20000400000 */
[----:B------:R-:W-:Y:S01]  /*8c10*/  FMUL R9, R33, R13 ;  /* 0x0000000d21097220 */ /* 0x000fe20000400000 */
[----:B------:R-:W-:Y:S01]  /*8c20*/  FFMA R6, R35, R39, R6 ;  /* 0x0000002723067223 */ /* 0x000fe20000000006 */
        /* <DEDUP_REMOVED lines=38> */
.L_x_137:
[----:B------:R-:W-:Y:S05]  /*8e90*/  BSYNC.RECONVERGENT B0 ;  /* 0x0000000000007941 */ /* 0x000fea0003800200 */
.L_x_136:
[----:B------:R-:W-:Y:S01]  /*8ea0*/  BAR.SYNC.DEFER_BLOCKING 0x1, 0x80 ;  /* 0x0042000000007b1d */ /* 0x000fe20000010000 */
[----:B------:R-:W-:Y:S01]  /*8eb0*/  UISETP.NE.AND UP0, UPT, UR53, -0x4, UPT ;  /* 0xfffffffc3500788c */ /* 0x000fe2000bf05270 */
[----:B------:R-:W-:Y:S08]  /*8ec0*/  IADD3 R0, PT, PT, R30, 0x1, RZ ;  /* 0x000000011e007810 */ /* 0x000ff00007ffe0ff */
[----:B------:R-:W-:Y:S05]  /*8ed0*/  BRA.U !UP0, `(.L_x_138) ;  /* 0x0000000108287547 */ /* 0x000fea000b800000 */
[----:B------:R-:W-:Y:S01]  /*8ee0*/  ISETP.NE.AND P0, PT, R80, RZ, PT ;  /* 0x000000ff5000720c */ /* 0x000fe20003f05270 */
[----:B------:R-:W-:Y:S01]  /*8ef0*/  IMAD.U32 R2, RZ, RZ, UR54 ;  /* 0x00000036ff027e24 */ /* 0x000fe2000f8e00ff */
[----:B------:R-:W-:Y:S02]  /*8f00*/  UIADD3 UR54, UPT, UPT, UR54, 0x1, URZ ;  /* 0x0000000136367890 */ /* 0x000fe4000fffe0ff */
[----:B------:R-:W-:Y:S02]  /*8f10*/  ISETP.NE.U32.OR P0, PT, R79, 0x1, !P0 ;  /* 0x000000014f00780c */ /* 0x000fe40004705470 */
[----:B------:R-:W-:Y:S04]  /*8f20*/  UISETP.NE.AND UP0, UPT, UR54, 0x4, UPT ;  /* 0x000000043600788c */ /* 0x000fe8000bf05270 */
[----:B------:R-:W-:Y:S07]  /*8f30*/  USEL UR54, UR54, URZ, UP0 ;  /* 0x000000ff36367287 */ /* 0x000fee0008000000 */
[----:B------:R-:W-:Y:S05]  /*8f40*/  @P0 LEA R2, R2, UR50, 0x3 ;  /* 0x0000003202020c11 */ /* 0x000fea000f8e18ff */
[----:B------:R-:W-:Y:S05]  /*8f50*/  @P0 VIADD R3, R2, 0x130 ;  /* 0x0000013002030836 */ /* 0x000fea0000000000 */
[----:B------:R-:W-:Y:S04]  /*8f60*/  @P0 PRMT R3, R92, 0x654, R3 ;  /* 0x000006545c030816 */ /* 0x000fe80000000003 */
[----:B------:R2:W-:Y:S03]  /*8f70*/  @P0 SYNCS.ARRIVE.TRANS64.RED.A1T0 RZ, [R3+URZ], RZ ;  /* 0x000000ff03ff09a7 */ /* 0x0005e600081004ff */
.L_x_138:
[----:B------:R-:W-:Y:S01]  /*8f80*/  LOP3.LUT P0, RZ, R62, 0x1, RZ, 0xc0, !PT ;  /* 0x000000013eff7812 */ /* 0x000fe2000780c0ff */
[----:B------:R-:W-:Y:S01]  /*8f90*/  UIADD3 UR53, UPT, UPT, UR53, 0x4, URZ ;  /* 0x0000000435357890 */ /* 0x000fe2000fffe0ff */
[C---:B------:R-:W-:Y:S01]  /*8fa0*/  ISETP.NE.AND P1, PT, R0.reuse, 0x2, PT ;  /* 0x000000020000780c */ /* 0x040fe20003f25270 */
[----:B------:R-:W-:Y:S01]  /*8fb0*/  UMOV UR45, UR52 ;  /* 0x00000034002d7c82 */ /* 0x000fe20008000000 */
[----:B------:R-:W-:Y:S01]  /*8fc0*/  LOP3.LUT R69, R69, 0x1, RZ, 0x3c, !PT ;  /* 0x0000000145457812 */ /* 0x000fe200078e3cff */
[----:B------:R-:W-:Y:S01]  /*8fd0*/  IMAD.IADD R19, R29, 0x1, R58 ;  /* 0x000000011d137824 */ /* 0x000fe200078e023a */
[----:B--2---:R-:W-:Y:S01]  /*8fe0*/  SEL R3, RZ, 0x1, P1 ;  /* 0x00000001ff037807 */ /* 0x004fe20000800000 */
[----:B------:R-:W-:Y:S01]  /*8ff0*/  IMAD.IADD R21, R31, 0x1, R64 ;  /* 0x000000011f157824 */ /* 0x000fe200078e0240 */
[----:B------:R-:W-:Y:S02]  /*9000*/  SEL R30, R0, RZ, P1 ;  /* 0x000000ff001e7207 */ /* 0x000fe40000800000 */
[----:B------:R-:W-:Y:S03]  /*9010*/  LOP3.LUT R70, R70, R3, RZ, 0x3c, !PT ;  /* 0x0000000346467212 */ /* 0x000fe600078e3cff */
[----:B------:R-:W-:Y:S05]  /*9020*/  @P0 BRA `(.L_x_139) ;  /* 0xffffffcc00740947 */ /* 0x000fea000383ffff */
[----:B------:R-:W-:-:S09]  /*9030*/  UISETP.NE.AND UP0, UPT, UR49, URZ, UPT ;  /* 0x000000ff3100728c */ /* 0x000fd2000bf05270 */
[----:B------:R-:W-:Y:S05]  /*9040*/  BRA.U !UP0, `(.L_x_140) ;  /* 0x0000000108487547 */ /* 0x000fea000b800000 */
[----:B------:R-:W2:Y:S02]  /*9050*/  LDCU.64 UR4, c[0x0][0x890] ;  /* 0x00011200ff0477ac */ /* 0x000ea40008000a00 */
[----:B--2---:R-:W-:-:S04]  /*9060*/  UISETP.NE.U32.AND UP0, UPT, UR4, URZ, UPT ;  /* 0x000000ff0400728c */ /* 0x004fc8000bf05070 */
[----:B------:R-:W-:-:S09]  /*9070*/  UISETP.NE.AND.EX UP0, UPT, UR5, URZ, UPT, UP0 ;  /* 0x000000ff0500728c */ /* 0x000fd2000bf05300 */
[----:B------:R-:W-:Y:S05]  /*9080*/  BRA.U UP0, `(.L_x_141) ;  /* 0x00000001000c7547 */ /* 0x000fea000b800000 */
[----:B------:R-:W-:-:S13]  /*9090*/  FSETP.NEU.AND P0, PT, R35, RZ, PT ;  /* 0x000000ff2300720b */ /* 0x000fda0003f0d000 */
[----:B------:R-:W-:Y:S05]  /*90a0*/  @!P0 EXIT ;  /* 0x000000000000894d */ /* 0x000fea0003800000 */
[----:B------:R-:W-:Y:S05]  /*90b0*/  BRA `(.L_x_140) ;  /* 0x00000000002c7947 */ /* 0x000fea0003800000 */
.L_x_141:
[----:B------:R-:W-:Y:S01]  /*90c0*/  ISETP.NE.AND P0, PT, R78, RZ, PT ;  /* 0x000000ff4e00720c */ /* 0x000fe20003f05270 */
[----:B------:R-:W-:-:S12]  /*90d0*/  BSSY.RECONVERGENT B0, `(.L_x_140) ;  /* 0x0000009000007945 */ /* 0x000fd80003800200 */
[----:B------:R-:W-:Y:S05]  /*90e0*/  @P0 BRA `(.L_x_142) ;  /* 0x0000000000140947 */ /* 0x000fea0003800000 */
[----:B------:R-:W2:Y:S02]  /*90f0*/  LDCU.64 UR4, c[0x0][0x888] ;  /* 0x00011100ff0477ac */ /* 0x000ea40008000a00 */
[----:B--2---:R-:W-:-:S04]  /*9100*/  ISETP.NE.U32.AND P0, PT, RZ, UR4, PT ;  /* 0x00000004ff007c0c */ /* 0x004fc8000bf05070 */
[----:B------:R-:W-:-:S13]  /*9110*/  ISETP.NE.AND.EX P0, PT, RZ, UR5, PT, P0 ;  /* 0x00000005ff007c0c */ /* 0x000fda000bf05300 */
[----:B------:R-:W-:Y:S05]  /*9120*/  @!P0 EXIT ;  /* 0x000000000000894d */ /* 0x000fea0003800000 */
[----:B------:R-:W-:Y:S05]  /*9130*/  BRA `(.L_x_143) ;  /* 0x0000000000087947 */ /* 0x000fea0003800000 */
.L_x_142:
[----:B------:R-:W-:-:S13]  /*9140*/  FSETP.NEU.AND P0, PT, R35, RZ, PT ;  /* 0x000000ff2300720b */ /* 0x000fda0003f0d000 */
[----:B------:R-:W-:Y:S05]  /*9150*/  @!P0 EXIT ;  /* 0x000000000000894d */ /* 0x000fea0003800000 */
.L_x_143:
[----:B------:R-:W-:Y:S05]  /*9160*/  BSYNC.RECONVERGENT B0 ;  /* 0x0000000000007941 */ /* 0x000fea0003800200 */
.L_x_140:
[----:B------:R-:W-:Y:S01]  /*9170*/  ULEA UR4, UR54, UR50, 0x3 ;  /* 0x0000003236047291 */ /* 0x000fe2000f8e18ff */
[----:B------:R-:W-:-:S04]  /*9180*/  DEPBAR.LE SB0, 0x0 ;  /* 0x000080000000791a */ /* 0x000fc80000000000 */
[----:B------:R-:W-:-:S04]  /*9190*/  UIADD3 UR4, UPT, UPT, UR4, 0x130, URZ ;  /* 0x0000013004047890 */ /* 0x000fc8000fffe0ff */
[----:B------:R-:W-:-:S09]  /*91a0*/  UPRMT UR4, UR48, 0x654, UR4 ;  /* 0x0000065430047896 */ /* 0x000fd20008000004 */
[----:B------:R-:W-:Y:S01]  /*91b0*/  SYNCS.ARRIVE.TRANS64.RED.A1T0 RZ, [UR4], RZ ;  /* 0x000000ffffff79a7 */ /* 0x000fe20008100404 */
[----:B------:R-:W-:Y:S05]  /*91c0*/  EXIT ;  /* 0x000000000000794d */ /* 0x000fea0003800000 */
.L_x_25:
[----:B------:R-:W-:Y:S07]  /*91d0*/  MOV R3, UR37 ;  /* 0x0000002500037c02 */ /* 0x000fee0008000f00 */
.L_x_144:
[----:B--2---:R2:W3:Y:S02]  /*91e0*/  SYNCS.PHASECHK.TRANS64.TRYWAIT P0, [R3+URZ+0x88], R6 ;  /* 0x00008806030075a7 */ /* 0x0044e400080011ff */
[----:B---3--:R-:W-:Y:S05]  /*91f0*/  @!P0 NANOSLEEP.SYNCS 0x989680 ;  /* 0x009896800000895d */ /* 0x008fea0003900000 */
[----:B------:R-:W3:Y:S02]  /*9200*/  @!P0 SYNCS.PHASECHK.TRANS64 P0, [R3+URZ+0x88], R6 ;  /* 0x00008806030085a7 */ /* 0x000ee400080010ff */
[----:B---3--:R-:W-:Y:S05]  /*9210*/  @!P0 BRA `(.L_x_144) ;  /* 0xfffffffc00f08947 */ /* 0x008fea000383ffff */
[----:B------:R-:W-:Y:S05]  /*9220*/  BRA `(.L_x_24) ;  /* 0xffffff8800b07947 */ /* 0x000fea000383ffff */
.L_x_32:
[----:B------:R-:W-:Y:S07]  /*9230*/  MOV R3, UR41 ;  /* 0x0000002900037c02 */ /* 0x000fee0008000f00 */
.L_x_145:
[----:B--2---:R2:W1:Y:S02]  /*9240*/  SYNCS.PHASECHK.TRANS64.TRYWAIT P0, [R3+URZ+0x88], R6 ;  /* 0x00008806030075a7 */ /* 0x00446400080011ff */
[----:B-1----:R-:W-:Y:S05]  /*9250*/  @!P0 NANOSLEEP.SYNCS 0x989680 ;  /* 0x009896800000895d */ /* 0x002fea0003900000 */
[----:B------:R-:W1:Y:S02]  /*9260*/  @!P0 SYNCS.PHASECHK.TRANS64 P0, [R3+URZ+0x88], R6 ;  /* 0x00008806030085a7 */ /* 0x000e6400080010ff */
[----:B-1----:R-:W-:Y:S05]  /*9270*/  @!P0 BRA `(.L_x_145) ;  /* 0xfffffffc00f08947 */ /* 0x002fea000383ffff */
[----:B------:R-:W-:Y:S05]  /*9280*/  BRA `(.L_x_31) ;  /* 0xffffff90000c7947 */ /* 0x000fea000383ffff */
.L_x_37:
[----:B-1----:R-:W-:-:S07]  /*9290*/  MOV R2, UR35 ;  /* 0x0000002300027c02 */ /* 0x002fce0008000f00 */
.L_x_146:
[----:B-1----:R1:W3:Y:S02]  /*92a0*/  SYNCS.PHASECHK.TRANS64.TRYWAIT P0, [R2+URZ+0x160], R3 ;  /* 0x00016003020075a7 */ /* 0x0022e400080011ff */
[----:B---3--:R-:W-:Y:S05]  /*92b0*/  @!P0 NANOSLEEP.SYNCS 0x989680 ;  /* 0x009896800000895d */ /* 0x008fea0003900000 */
[----:B------:R-:W3:Y:S02]  /*92c0*/  @!P0 SYNCS.PHASECHK.TRANS64 P0, [R2+URZ+0x160], R3 ;  /* 0x00016003020085a7 */ /* 0x000ee400080010ff */
[----:B---3--:R-:W-:Y:S05]  /*92d0*/  @!P0 BRA `(.L_x_146) ;  /* 0xfffffffc00f08947 */ /* 0x008fea000383ffff */
[----:B------:R-:W-:Y:S05]  /*92e0*/  BRA `(.L_x_147) ;  /* 0xffffff9400147947 */ /* 0x000fea000383ffff */
.L_x_41:
[----:B------:R-:W-:-:S07]  /*92f0*/  MOV R0, UR4 ;  /* 0x0000000400007c02 */ /* 0x000fce0008000f00 */
.L_x_148:
[----:B-1----:R1:W2:Y:S02]  /*9300*/  SYNCS.PHASECHK.TRANS64.TRYWAIT P0, [R0+URZ], R3 ;  /* 0x00000003000075a7 */ /* 0x0022a400080011ff */
[----:B--2---:R-:W-:Y:S05]  /*9310*/  @!P0 NANOSLEEP.SYNCS 0x989680 ;  /* 0x009896800000895d */ /* 0x004fea0003900000 */
[----:B------:R-:W2:Y:S02]  /*9320*/  @!P0 SYNCS.PHASECHK.TRANS64 P0, [R0+URZ], R3 ;  /* 0x00000003000085a7 */ /* 0x000ea400080010ff */
[----:B--2---:R-:W-:Y:S05]  /*9330*/  @!P0 BRA `(.L_x_148) ;  /* 0xfffffffc00f08947 */ /* 0x004fea000383ffff */
[----:B------:R-:W-:Y:S05]  /*9340*/  BRA `(.L_x_149) ;  /* 0xffffff9800647947 */ /* 0x000fea000383ffff */
.L_x_42:
[----:B------:R-:W-:-:S07]  /*9350*/  MOV R0, UR4 ;  /* 0x0000000400007c02 */ /* 0x000fce0008000f00 */
.L_x_150:
[----:B-1----:R1:W2:Y:S02]  /*9360*/  SYNCS.PHASECHK.TRANS64.TRYWAIT P0, [R0+URZ], R3 ;  /* 0x00000003000075a7 */ /* 0x0022a400080011ff */
[----:B--2---:R-:W-:Y:S05]  /*9370*/  @!P0 NANOSLEEP.SYNCS 0x989680 ;  /* 0x009896800000895d */ /* 0x004fea0003900000 */
[----:B------:R-:W2:Y:S02]  /*9380*/  @!P0 SYNCS.PHASECHK.TRANS64 P0, [R0+URZ], R3 ;  /* 0x00000003000085a7 */ /* 0x000ea400080010ff */
[----:B--2---:R-:W-:Y:S05]  /*9390*/  @!P0 BRA `(.L_x_150) ;  /* 0xfffffffc00f08947 */ /* 0x004fea000383ffff */
[----:B------:R-:W-:Y:S05]  /*93a0*/  BRA `(.L_x_151) ;  /* 0xffffff9800707947 */ /* 0x000fea000383ffff */
.L_x_43:
[----:B------:R-:W-:-:S07]  /*93b0*/  MOV R0, UR4 ;  /* 0x0000000400007c02 */ /* 0x000fce0008000f00 */
.L_x_152:
[----:B-1----:R1:W2:Y:S02]  /*93c0*/  SYNCS.PHASECHK.TRANS64.TRYWAIT P0, [R0+URZ], R3 ;  /* 0x00000003000075a7 */ /* 0x0022a400080011ff */
[----:B--2---:R-:W-:Y:S05]  /*93d0*/  @!P0 NANOSLEEP.SYNCS 0x989680 ;  /* 0x009896800000895d */ /* 0x004fea0003900000 */
[----:B------:R-:W2:Y:S02]  /*93e0*/  @!P0 SYNCS.PHASECHK.TRANS64 P0, [R0+URZ], R3 ;  /* 0x00000003000085a7 */ /* 0x000ea400080010ff */
[----:B--2---:R-:W-:Y:S05]  /*93f0*/  @!P0 BRA `(.L_x_152) ;  /* 0xfffffffc00f08947 */ /* 0x004fea000383ffff */
[----:B------:R-:W-:Y:S05]  /*9400*/  BRA `(.L_x_153) ;  /* 0xffffff98007c7947 */ /* 0x000fea000383ffff */
.L_x_44:
[----:B------:R-:W-:-:S07]  /*9410*/  MOV R0, UR4 ;  /* 0x0000000400007c02 */ /* 0x000fce0008000f00 */
.L_x_154:
[----:B-1----:R1:W2:Y:S02]  /*9420*/  SYNCS.PHASECHK.TRANS64.TRYWAIT P0, [R0+URZ], R3 ;  /* 0x00000003000075a7 */ /* 0x0022a400080011ff */
[----:B--2---:R-:W-:Y:S05]  /*9430*/  @!P0 NANOSLEEP.SYNCS 0x989680 ;  /* 0x009896800000895d */ /* 0x004fea0003900000 */
[----:B------:R-:W2:Y:S02]  /*9440*/  @!P0 SYNCS.PHASECHK.TRANS64 P0, [R0+URZ], R3 ;  /* 0x00000003000085a7 */ /* 0x000ea400080010ff */
[----:B--2---:R-:W-:Y:S05]  /*9450*/  @!P0 BRA `(.L_x_154) ;  /* 0xfffffffc00f08947 */ /* 0x004fea000383ffff */
[----:B------:R-:W-:Y:S05]  /*9460*/  BRA `(.L_x_155) ;  /* 0xffffff9800887947 */ /* 0x000fea000383ffff */
.L_x_45:
[----:B------:R-:W-:-:S07]  /*9470*/  MOV R0, UR4 ;  /* 0x0000000400007c02 */ /* 0x000fce0008000f00 */
.L_x_156:
[----:B-1----:R1:W2:Y:S02]  /*9480*/  SYNCS.PHASECHK.TRANS64.TRYWAIT P0, [R0+URZ], R3 ;  /* 0x00000003000075a7 */ /* 0x0022a400080011ff */
[----:B--2---:R-:W-:Y:S05]  /*9490*/  @!P0 NANOSLEEP.SYNCS 0x989680 ;  /* 0x009896800000895d */ /* 0x004fea0003900000 */
[----:B------:R-:W2:Y:S02]  /*94a0*/  @!P0 SYNCS.PHASECHK.TRANS64 P0, [R0+URZ], R3 ;  /* 0x00000003000085a7 */ /* 0x000ea400080010ff */
[----:B--2---:R-:W-:Y:S05]  /*94b0*/  @!P0 BRA `(.L_x_156) ;  /* 0xfffffffc00f08947 */ /* 0x004fea000383ffff */
[----:B------:R-:W-:Y:S05]  /*94c0*/  BRA `(.L_x_157) ;  /* 0xffffff9800947947 */ /* 0x000fea000383ffff */
.L_x_46:
[----:B------:R-:W-:-:S07]  /*94d0*/  MOV R0, UR4 ;  /* 0x0000000400007c02 */ /* 0x000fce0008000f00 */
.L_x_158:
[----:B-1----:R1:W2:Y:S02]  /*94e0*/  SYNCS.PHASECHK.TRANS64.TRYWAIT P0, [R0+URZ], R3 ;  /* 0x00000003000075a7 */ /* 0x0022a400080011ff */
[----:B--2---:R-:W-:Y:S05]  /*94f0*/  @!P0 NANOSLEEP.SYNCS 0x989680 ;  /* 0x009896800000895d */ /* 0x004fea0003900000 */
[----:B------:R-:W2:Y:S02]  /*9500*/  @!P0 SYNCS.PHASECHK.TRANS64 P0, [R0+URZ], R3 ;  /* 0x00000003000085a7 */ /* 0x000ea400080010ff */
[----:B--2---:R-:W-:Y:S05]  /*9510*/  @!P0 BRA `(.L_x_158) ;  /* 0xfffffffc00f08947 */ /* 0x004fea000383ffff */
[----:B------:R-:W-:Y:S05]  /*9520*/  BRA `(.L_x_159) ;  /* 0xffffff9800a07947 */ /* 0x000fea000383ffff */
.L_x_47:
[----:B------:R-:W-:-:S07]  /*9530*/  MOV R0, UR4 ;  /* 0x0000000400007c02 */ /* 0x000fce0008000f00 */
.L_x_160:
[----:B-1----:R1:W2:Y:S02]  /*9540*/  SYNCS.PHASECHK.TRANS64.TRYWAIT P0, [R0+URZ], R3 ;  /* 0x00000003000075a7 */ /* 0x0022a400080011ff */
[----:B--2---:R-:W-:Y:S05]  /*9550*/  @!P0 NANOSLEEP.SYNCS 0x989680 ;  /* 0x009896800000895d */ /* 0x004fea0003900000 */
[----:B------:R-:W2:Y:S02]  /*9560*/  @!P0 SYNCS.PHASECHK.TRANS64 P0, [R0+URZ], R3 ;  /* 0x00000003000085a7 */ /* 0x000ea400080010ff */
[----:B--2---:R-:W-:Y:S05]  /*9570*/  @!P0 BRA `(.L_x_160) ;  /* 0xfffffffc00f08947 */ /* 0x004fea000383ffff */
[----:B------:R-:W-:Y:S05]  /*9580*/  BRA `(.L_x_161) ;  /* 0xffffff9800ac7947 */ /* 0x000fea000383ffff */
.L_x_48:
[----:B------:R-:W-:-:S07]  /*9590*/  MOV R0, UR4 ;  /* 0x0000000400007c02 */ /* 0x000fce0008000f00 */
.L_x_162:
[----:B-1----:R1:W2:Y:S02]  /*95a0*/  SYNCS.PHASECHK.TRANS64.TRYWAIT P0, [R0+URZ], R3 ;  /* 0x00000003000075a7 */ /* 0x0022a400080011ff */
[----:B--2---:R-:W-:Y:S05]  /*95b0*/  @!P0 NANOSLEEP.SYNCS 0x989680 ;  /* 0x009896800000895d */ /* 0x004fea0003900000 */
[----:B------:R-:W2:Y:S02]  /*95c0*/  @!P0 SYNCS.PHASECHK.TRANS64 P0, [R0+URZ], R3 ;  /* 0x00000003000085a7 */ /* 0x000ea400080010ff */
[----:B--2---:R-:W-:Y:S05]  /*95d0*/  @!P0 BRA `(.L_x_162) ;  /* 0xfffffffc00f08947 */ /* 0x004fea000383ffff */
[----:B------:R-:W-:Y:S05]  /*95e0*/  BRA `(.L_x_163) ;  /* 0xffffff9800b87947 */ /* 0x000fea000383ffff */
.L_x_49:
[----:B------:R-:W-:-:S07]  /*95f0*/  MOV R0, UR4 ;  /* 0x0000000400007c02 */ /* 0x000fce0008000f00 */
.L_x_164:
[----:B-1----:R1:W2:Y:S02]  /*9600*/  SYNCS.PHASECHK.TRANS64.TRYWAIT P0, [R0+URZ], R3 ;  /* 0x00000003000075a7 */ /* 0x0022a400080011ff */
[----:B--2---:R-:W-:Y:S05]  /*9610*/  @!P0 NANOSLEEP.SYNCS 0x989680 ;  /* 0x009896800000895d */ /* 0x004fea0003900000 */
[----:B------:R-:W2:Y:S02]  /*9620*/  @!P0 SYNCS.PHASECHK.TRANS64 P0, [R0+URZ], R3 ;  /* 0x00000003000085a7 */ /* 0x000ea400080010ff */
[----:B--2---:R-:W-:Y:S05]  /*9630*/  @!P0 BRA `(.L_x_164) ;  /* 0xfffffffc00f08947 */ /* 0x004fea000383ffff */
[----:B------:R-:W-:Y:S05]  /*9640*/  BRA `(.L_x_165) ;  /* 0xffffff9800c47947 */ /* 0x000fea000383ffff */
.L_x_50:
[----:B------:R-:W-:-:S07]  /*9650*/  MOV R0, UR4 ;  /* 0x0000000400007c02 */ /* 0x000fce0008000f00 */
.L_x_166:
[----:B-1----:R1:W2:Y:S02]  /*9660*/  SYNCS.PHASECHK.TRANS64.TRYWAIT P0, [R0+URZ], R3 ;  /* 0x00000003000075a7 */ /* 0x0022a400080011ff */
[----:B--2---:R-:W-:Y:S05]  /*9670*/  @!P0 NANOSLEEP.SYNCS 0x989680 ;  /* 0x009896800000895d */ /* 0x004fea0003900000 */
[----:B------:R-:W2:Y:S02]  /*9680*/  @!P0 SYNCS.PHASECHK.TRANS64 P0, [R0+URZ], R3 ;  /* 0x00000003000085a7 */ /* 0x000ea400080010ff */
[----:B--2---:R-:W-:Y:S05]  /*9690*/  @!P0 BRA `(.L_x_166) ;  /* 0xfffffffc00f08947 */ /* 0x004fea000383ffff */
[----:B------:R-:W-:Y:S05]  /*96a0*/  BRA `(.L_x_167) ;  /* 0xffffff9800d07947 */ /* 0x000fea000383ffff */
.L_x_51:
[----:B------:R-:W-:-:S07]  /*96b0*/  MOV R0, UR4 ;  /* 0x0000000400007c02 */ /* 0x000fce0008000f00 */
.L_x_168:
[----:B-1----:R1:W2:Y:S02]  /*96c0*/  SYNCS.PHASECHK.TRANS64.TRYWAIT P0, [R0+URZ], R3 ;  /* 0x00000003000075a7 */ /* 0x0022a400080011ff */
[----:B--2---:R-:W-:Y:S05]  /*96d0*/  @!P0 NANOSLEEP.SYNCS 0x989680 ;  /* 0x009896800000895d */ /* 0x004fea0003900000 */
[----:B------:R-:W2:Y:S02]  /*96e0*/  @!P0 SYNCS.PHASECHK.TRANS64 P0, [R0+URZ], R3 ;  /* 0x00000003000085a7 */ /* 0x000ea400080010ff */
[----:B--2---:R-:W-:Y:S05]  /*96f0*/  @!P0 BRA `(.L_x_168) ;  /* 0xfffffffc00f08947 */ /* 0x004fea000383ffff */
[----:B------:R-:W-:Y:S05]  /*9700*/  BRA `(.L_x_169) ;  /* 0xffffff9800dc7947 */ /* 0x000fea000383ffff */
.L_x_52:
[----:B------:R-:W-:-:S07]  /*9710*/  MOV R0, UR4 ;  /* 0x0000000400007c02 */ /* 0x000fce0008000f00 */
.L_x_170:
[----:B-1----:R1:W2:Y:S02]  /*9720*/  SYNCS.PHASECHK.TRANS64.TRYWAIT P0, [R0+URZ], R3 ;  /* 0x00000003000075a7 */ /* 0x0022a400080011ff */
[----:B--2---:R-:W-:Y:S05]  /*9730*/  @!P0 NANOSLEEP.SYNCS 0x989680 ;  /* 0x009896800000895d */ /* 0x004fea0003900000 */
[----:B------:R-:W2:Y:S02]  /*9740*/  @!P0 SYNCS.PHASECHK.TRANS64 P0, [R0+URZ], R3 ;  /* 0x00000003000085a7 */ /* 0x000ea400080010ff */
[----:B--2---:R-:W-:Y:S05]  /*9750*/  @!P0 BRA `(.L_x_170) ;  /* 0xfffffffc00f08947 */ /* 0x004fea000383ffff */
[----:B------:R-:W-:Y:S05]  /*9760*/  BRA `(.L_x_171) ;  /* 0xffffff9800e87947 */ /* 0x000fea000383ffff */
.L_x_53:
[----:B------:R-:W-:-:S07]  /*9770*/  MOV R0, UR4 ;  /* 0x0000000400007c02 */ /* 0x000fce0008000f00 */
.L_x_172:
[----:B-1----:R1:W2:Y:S02]  /*9780*/  SYNCS.PHASECHK.TRANS64.TRYWAIT P0, [R0+URZ], R3 ;  /* 0x00000003000075a7 */ /* 0x0022a400080011ff */
[----:B--2---:R-:W-:Y:S05]  /*9790*/  @!P0 NANOSLEEP.SYNCS 0x989680 ;  /* 0x009896800000895d */ /* 0x004fea0003900000 */
[----:B------:R-:W2:Y:S02]  /*97a0*/  @!P0 SYNCS.PHASECHK.TRANS64 P0, [R0+URZ], R3 ;  /* 0x00000003000085a7 */ /* 0x000ea400080010ff */
[----:B--2---:R-:W-:Y:S05]  /*97b0*/  @!P0 BRA `(.L_x_172) ;  /* 0xfffffffc00f08947 */ /* 0x004fea000383ffff */
[----:B------:R-:W-:Y:S05]  /*97c0*/  BRA `(.L_x_173) ;  /* 0xffffff9800f47947 */ /* 0x000fea000383ffff */
.L_x_54:
[----:B------:R-:W-:-:S07]  /*97d0*/  MOV R0, UR4 ;  /* 0x0000000400007c02 */ /* 0x000fce0008000f00 */
.L_x_174:
[----:B-1----:R1:W2:Y:S02]  /*97e0*/  SYNCS.PHASECHK.TRANS64.TRYWAIT P0, [R0+URZ], R3 ;  /* 0x00000003000075a7 */ /* 0x0022a400080011ff */
[----:B--2---:R-:W-:Y:S05]  /*97f0*/  @!P0 NANOSLEEP.SYNCS 0x989680 ;  /* 0x009896800000895d */ /* 0x004fea0003900000 */
[----:B------:R-:W2:Y:S02]  /*9800*/  @!P0 SYNCS.PHASECHK.TRANS64 P0, [R0+URZ], R3 ;  /* 0x00000003000085a7 */ /* 0x000ea400080010ff */
[----:B--2---:R-:W-:Y:S05]  /*9810*/  @!P0 BRA `(.L_x_174) ;  /* 0xfffffffc00f08947 */ /* 0x004fea000383ffff */
[----:B------:R-:W-:Y:S05]  /*9820*/  BRA `(.L_x_175) ;  /* 0xffffff9c00007947 */ /* 0x000fea000383ffff */
.L_x_55:
[----:B------:R-:W-:-:S07]  /*9830*/  MOV R0, UR4 ;  /* 0x0000000400007c02 */ /* 0x000fce0008000f00 */
.L_x_176:
[----:B-1----:R1:W2:Y:S02]  /*9840*/  SYNCS.PHASECHK.TRANS64.TRYWAIT P0, [R0+URZ], R3 ;  /* 0x00000003000075a7 */ /* 0x0022a400080011ff */
[----:B--2---:R-:W-:Y:S05]  /*9850*/  @!P0 NANOSLEEP.SYNCS 0x989680 ;  /* 0x009896800000895d */ /* 0x004fea0003900000 */
[----:B------:R-:W2:Y:S02]  /*9860*/  @!P0 SYNCS.PHASECHK.TRANS64 P0, [R0+URZ], R3 ;  /* 0x00000003000085a7 */ /* 0x000ea400080010ff */
[----:B--2---:R-:W-:Y:S05]  /*9870*/  @!P0 BRA `(.L_x_176) ;  /* 0xfffffffc00f08947 */ /* 0x004fea000383ffff */
[----:B------:R-:W-:Y:S05]  /*9880*/  BRA `(.L_x_177) ;  /* 0xffffff9c000c7947 */ /* 0x000fea000383ffff */
.L_x_56:
[----:B------:R-:W-:-:S07]  /*9890*/  MOV R0, UR4 ;  /* 0x0000000400007c02 */ /* 0x000fce0008000f00 */
.L_x_178:
[----:B-1----:R1:W2:Y:S02]  /*98a0*/  SYNCS.PHASECHK.TRANS64.TRYWAIT P0, [R0+URZ], R3 ;  /* 0x00000003000075a7 */ /* 0x0022a400080011ff */
[----:B--2---:R-:W-:Y:S05]  /*98b0*/  @!P0 NANOSLEEP.SYNCS 0x989680 ;  /* 0x009896800000895d */ /* 0x004fea0003900000 */
[----:B------:R-:W2:Y:S02]  /*98c0*/  @!P0 SYNCS.PHASECHK.TRANS64 P0, [R0+URZ], R3 ;  /* 0x00000003000085a7 */ /* 0x000ea400080010ff */
[----:B--2---:R-:W-:Y:S05]  /*98d0*/  @!P0 BRA `(.L_x_178) ;  /* 0xfffffffc00f08947 */ /* 0x004fea000383ffff */
[----:B------:R-:W-:Y:S05]  /*98e0*/  BRA `(.L_x_179) ;  /* 0xffffff9c00187947 */ /* 0x000fea000383ffff */
.L_x_59:
[----:B------:R-:W-:-:S07]  /*98f0*/  MOV R4, UR48 ;  /* 0x0000003000047c02 */ /* 0x000fce0008000f00 */
.L_x_180:
[----:B--2---:R2:W3:Y:S02]  /*9900*/  SYNCS.PHASECHK.TRANS64.TRYWAIT P1, [R4+URZ+0x168], R7 ;  /* 0x00016807040075a7 */ /* 0x0044e400080211ff */
[----:B---3--:R-:W-:Y:S05]  /*9910*/  @!P1 NANOSLEEP.SYNCS 0x989680 ;  /* 0x009896800000995d */ /* 0x008fea0003900000 */
[----:B------:R-:W3:Y:S02]  /*9920*/  @!P1 SYNCS.PHASECHK.TRANS64 P1, [R4+URZ+0x168], R7 ;  /* 0x00016807040095a7 */ /* 0x000ee400080210ff */
[----:B---3--:R-:W-:Y:S05]  /*9930*/  @!P1 BRA `(.L_x_180) ;  /* 0xfffffffc00f09947 */ /* 0x008fea000383ffff */
[----:B------:R-:W-:Y:S05]  /*9940*/  BRA `(.L_x_181) ;  /* 0xffffff9c007c7947 */ /* 0x000fea000383ffff */
.L_x_60:
[----:B--2---:R-:W-:-:S07]  /*9950*/  MOV R4, UR48 ;  /* 0x0000003000047c02 */ /* 0x004fce0008000f00 */
.L_x_182:
[----:B--2---:R2:W3:Y:S02]  /*9960*/  SYNCS.PHASECHK.TRANS64.TRYWAIT P1, [R4+URZ+0x160], R5 ;  /* 0x00016005040075a7 */ /* 0x0044e400080211ff */
[----:B---3--:R-:W-:Y:S05]  /*9970*/  @!P1 NANOSLEEP.SYNCS 0x989680 ;  /* 0x009896800000995d */ /* 0x008fea0003900000 */
[----:B------:R-:W3:Y:S02]  /*9980*/  @!P1 SYNCS.PHASECHK.TRANS64 P1, [R4+URZ+0x160], R5 ;  /* 0x00016005040095a7 */ /* 0x000ee400080210ff */
[----:B---3--:R-:W-:Y:S05]  /*9990*/  @!P1 BRA `(.L_x_182) ;  /* 0xfffffffc00f09947 */ /* 0x008fea000383ffff */
[----:B------:R-:W-:Y:S05]  /*99a0*/  BRA `(.L_x_183) ;  /* 0xffffff9c00847947 */ /* 0x000fea000383ffff */
.L_x_68:
[----:B------:R-:W-:-:S07]  /*99b0*/  MOV R0, UR7 ;  /* 0x0000000700007c02 */ /* 0x000fce0008000f00 */
.L_x_184:
[----:B---3--:R3:W4:Y:S02]  /*99c0*/  SYNCS.PHASECHK.TRANS64.TRYWAIT P0, [R0+URZ+0x160], R3 ;  /* 0x00016003000075a7 */ /* 0x00872400080011ff */
[----:B----4-:R-:W-:Y:S05]  /*99d0*/  @!P0 NANOSLEEP.SYNCS 0x989680 ;  /* 0x009896800000895d */ /* 0x010fea0003900000 */
[----:B------:R-:W4:Y:S02]  /*99e0*/  @!P0 SYNCS.PHASECHK.TRANS64 P0, [R0+URZ+0x160], R3 ;  /* 0x00016003000085a7 */ /* 0x000f2400080010ff */
[----:B----4-:R-:W-:Y:S05]  /*99f0*/  @!P0 BRA `(.L_x_184) ;  /* 0xfffffffc00f08947 */ /* 0x010fea000383ffff */
[----:B------:R-:W-:Y:S05]  /*9a00*/  BRA `(.L_x_185) ;  /* 0xffffffa000fc7947 */ /* 0x000fea000383ffff */
.L_x_69:
[----:B------:R-:W-:-:S07]  /*9a10*/  MOV R0, UR9 ;  /* 0x0000000900007c02 */ /* 0x000fce0008000f00 */
.L_x_186:
[----:B--2---:R2:W3:Y:S02]  /*9a20*/  SYNCS.PHASECHK.TRANS64.TRYWAIT P0, [R0+URZ+0x180], R3 ;  /* 0x00018003000075a7 */ /* 0x0044e400080011ff */
[----:B---3--:R-:W-:Y:S05]  /*9a30*/  @!P0 NANOSLEEP.SYNCS 0x989680 ;  /* 0x009896800000895d */ /* 0x008fea0003900000 */
[----:B------:R-:W3:Y:S02]  /*9a40*/  @!P0 SYNCS.PHASECHK.TRANS64 P0, [R0+URZ+0x180], R3 ;  /* 0x00018003000085a7 */ /* 0x000ee400080010ff */
[----:B---3--:R-:W-:Y:S05]  /*9a50*/  @!P0 BRA `(.L_x_186) ;  /* 0xfffffffc00f08947 */ /* 0x008fea000383ffff */
[----:B------:R-:W-:Y:S05]  /*9a60*/  BRA `(.L_x_187) ;  /* 0xffffffa400147947 */ /* 0x000fea000383ffff */
.L_x_72:
[----:B--2---:R-:W-:Y:S07]  /*9a70*/  MOV R0, UR8 ;  /* 0x0000000800007c02 */ /* 0x004fee0008000f00 */
.L_x_188:
[----:B--2---:R2:W3:Y:S02]  /*9a80*/  SYNCS.PHASECHK.TRANS64.TRYWAIT P0, [R0+URZ], R9 ;  /* 0x00000009000075a7 */ /* 0x0044e400080011ff */
[----:B---3--:R-:W-:Y:S05]  /*9a90*/  @!P0 NANOSLEEP.SYNCS 0x989680 ;  /* 0x009896800000895d */ /* 0x008fea0003900000 */
[----:B------:R-:W3:Y:S02]  /*9aa0*/  @!P0 SYNCS.PHASECHK.TRANS64 P0, [R0+URZ], R9 ;  /* 0x00000009000085a7 */ /* 0x000ee400080010ff */
[----:B---3--:R-:W-:Y:S05]  /*9ab0*/  @!P0 BRA `(.L_x_188) ;  /* 0xfffffffc00f08947 */ /* 0x008fea000383ffff */
[----:B------:R-:W-:Y:S05]  /*9ac0*/  BRA `(.L_x_71) ;  /* 0xffffffa400447947 */ /* 0x000fea000383ffff */
.L_x_75:
[----:B------:R-:W-:-:S07]  /*9ad0*/  MOV R0, UR5 ;  /* 0x0000000500007c02 */ /* 0x000fce0008000f00 */
.L_x_189:
[----:B--2---:R2:W4:Y:S02]  /*9ae0*/  SYNCS.PHASECHK.TRANS64.TRYWAIT P0, [R0+URZ], R3 ;  /* 0x00000003000075a7 */ /* 0x00452400080011ff */
[----:B----4-:R-:W-:Y:S05]  /*9af0*/  @!P0 NANOSLEEP.SYNCS 0x989680 ;  /* 0x009896800000895d */ /* 0x010fea0003900000 */
[----:B------:R-:W4:Y:S02]  /*9b00*/  @!P0 SYNCS.PHASECHK.TRANS64 P0, [R0+URZ], R3 ;  /* 0x00000003000085a7 */ /* 0x000f2400080010ff */
[----:B----4-:R-:W-:Y:S05]  /*9b10*/  @!P0 BRA `(.L_x_189) ;  /* 0xfffffffc00f08947 */ /* 0x010fea000383ffff */
[----:B------:R-:W-:Y:S05]  /*9b20*/  BRA `(.L_x_190) ;  /* 0xffffffa800087947 */ /* 0x000fea000383ffff */
.L_x_76:
[----:B------:R-:W-:-:S07]  /*9b30*/  MOV R0, UR6 ;  /* 0x0000000600007c02 */ /* 0x000fce0008000f00 */
.L_x_191:
[----:B--2---:R2:W4:Y:S02]  /*9b40*/  SYNCS.PHASECHK.TRANS64.TRYWAIT P0, [R0+URZ], R3 ;  /* 0x00000003000075a7 */ /* 0x00452400080011ff */
[----:B----4-:R-:W-:Y:S05]  /*9b50*/  @!P0 NANOSLEEP.SYNCS 0x989680 ;  /* 0x009896800000895d */ /* 0x010fea0003900000 */
[----:B------:R-:W4:Y:S02]  /*9b60*/  @!P0 SYNCS.PHASECHK.TRANS64 P0, [R0+URZ], R3 ;  /* 0x00000003000085a7 */ /* 0x000f2400080010ff */
[----:B----4-:R-:W-:Y:S05]  /*9b70*/  @!P0 BRA `(.L_x_191) ;  /* 0xfffffffc00f08947 */ /* 0x010fea000383ffff */
[----:B------:R-:W-:Y:S05]  /*9b80*/  BRA `(.L_x_192) ;  /* 0xffffffa800147947 */ /* 0x000fea000383ffff */
.L_x_81:
[----:B------:R-:W-:Y:S07]  /*9b90*/  MOV R3, UR15 ;  /* 0x0000000f00037c02 */ /* 0x000fee0008000f00 */
.L_x_193:
[----:B--2---:R2:W3:Y:S02]  /*9ba0*/  SYNCS.PHASECHK.TRANS64.TRYWAIT P2, [R3+URZ+0x160], R0 ;  /* 0x00016000030075a7 */ /* 0x0044e400080411ff */
[----:B---3--:R-:W-:Y:S05]  /*9bb0*/  @!P2 NANOSLEEP.SYNCS 0x989680 ;  /* 0x009896800000a95d */ /* 0x008fea0003900000 */
[----:B------:R-:W3:Y:S02]  /*9bc0*/  @!P2 SYNCS.PHASECHK.TRANS64 P2, [R3+URZ+0x160], R0 ;  /* 0x000160000300a5a7 */ /* 0x000ee400080410ff */
[----:B---3--:R-:W-:Y:S05]  /*9bd0*/  @!P2 BRA `(.L_x_193) ;  /* 0xfffffffc00f0a947 */ /* 0x008fea000383ffff */
[----:B------:R-:W-:Y:S05]  /*9be0*/  BRA `(.L_x_194) ;  /* 0xffffffac00bc7947 */ /* 0x000fea000383ffff */
.L_x_84:
[----:B------:R-:W-:Y:S07]  /*9bf0*/  MOV R0, UR15 ;  /* 0x0000000f00007c02 */ /* 0x000fee0008000f00 */
.L_x_195:
[----:B--2---:R2:W3:Y:S02]  /*9c00*/  SYNCS.PHASECHK.TRANS64.TRYWAIT P0, [R0+URZ+0x158], R3 ;  /* 0x00015803000075a7 */ /* 0x0044e400080011ff */
[----:B---3--:R-:W-:Y:S05]  /*9c10*/  @!P0 NANOSLEEP.SYNCS 0x989680 ;  /* 0x009896800000895d */ /* 0x008fea0003900000 */
[----:B------:R-:W3:Y:S02]  /*9c20*/  @!P0 SYNCS.PHASECHK.TRANS64 P0, [R0+URZ+0x158], R3 ;  /* 0x00015803000085a7 */ /* 0x000ee400080010ff */
[----:B---3--:R-:W-:Y:S05]  /*9c30*/  @!P0 BRA `(.L_x_195) ;  /* 0xfffffffc00f08947 */ /* 0x008fea000383ffff */
[----:B------:R-:W-:Y:S05]  /*9c40*/  BRA `(.L_x_83) ;  /* 0xffffffb000cc7947 */ /* 0x000fea000383ffff */
.L_x_87:
[----:B------:R-:W-:Y:S07]  /*9c50*/  MOV R3, UR15 ;  /* 0x0000000f00037c02 */ /* 0x000fee0008000f00 */
.L_x_196:
[----:B-1----:R1:W2:Y:S02]  /*9c60*/  SYNCS.PHASECHK.TRANS64.TRYWAIT P0, [R3+URZ+0x130], R12 ;  /* 0x0001300c030075a7 */ /* 0x0022a400080011ff */
[----:B--2---:R-:W-:Y:S05]  /*9c70*/  @!P0 NANOSLEEP.SYNCS 0x989680 ;  /* 0x009896800000895d */ /* 0x004fea0003900000 */
[----:B------:R-:W2:Y:S02]  /*9c80*/  @!P0 SYNCS.PHASECHK.TRANS64 P0, [R3+URZ+0x130], R12 ;  /* 0x0001300c030085a7 */ /* 0x000ea400080010ff */
[----:B--2---:R-:W-:Y:S05]  /*9c90*/  @!P0 BRA `(.L_x_196) ;  /* 0xfffffffc00f08947 */ /* 0x004fea000383ffff */
[----:B------:R-:W-:Y:S05]  /*9ca0*/  BRA `(.L_x_197) ;  /* 0xffffffb400847947 */ /* 0x000fea000383ffff */
.L_x_88:
[----:B-1----:R-:W-:Y:S07]  /*9cb0*/  MOV R3, UR15 ;  /* 0x0000000f00037c02 */ /* 0x002fee0008000f00 */
.L_x_198:
[----:B-1----:R1:W2:Y:S02]  /*9cc0*/  SYNCS.PHASECHK.TRANS64.TRYWAIT P0, [R3+URZ+0x138], R12 ;  /* 0x0001380c030075a7 */ /* 0x0022a400080011ff */
[----:B--2---:R-:W-:Y:S05]  /*9cd0*/  @!P0 NANOSLEEP.SYNCS 0x989680 ;  /* 0x009896800000895d */ /* 0x004fea0003900000 */
[----:B------:R-:W2:Y:S02]  /*9ce0*/  @!P0 SYNCS.PHASECHK.TRANS64 P0, [R3+URZ+0x138], R12 ;  /* 0x0001380c030085a7 */ /* 0x000ea400080010ff */
[----:B--2---:R-:W-:Y:S05]  /*9cf0*/  @!P0 BRA `(.L_x_198) ;  /* 0xfffffffc00f08947 */ /* 0x004fea000383ffff */
[----:B------:R-:W-:Y:S05]  /*9d00*/  BRA `(.L_x_199) ;  /* 0xffffffb400bc7947 */ /* 0x000fea000383ffff */
.L_x_89:
[----:B-1----:R-:W-:Y:S07]  /*9d10*/  MOV R3, UR15 ;  /* 0x0000000f00037c02 */ /* 0x002fee0008000f00 */
.L_x_200:
[----:B-1----:R1:W2:Y:S02]  /*9d20*/  SYNCS.PHASECHK.TRANS64.TRYWAIT P0, [R3+URZ+0x140], R12 ;  /* 0x0001400c030075a7 */ /* 0x0022a400080011ff */
[----:B--2---:R-:W-:Y:S05]  /*9d30*/  @!P0 NANOSLEEP.SYNCS 0x989680 ;  /* 0x009896800000895d */ /* 0x004fea0003900000 */
[----:B------:R-:W2:Y:S02]  /*9d40*/  @!P0 SYNCS.PHASECHK.TRANS64 P0, [R3+URZ+0x140], R12 ;  /* 0x0001400c030085a7 */ /* 0x000ea400080010ff */
[----:B--2---:R-:W-:Y:S05]  /*9d50*/  @!P0 BRA `(.L_x_200) ;  /* 0xfffffffc00f08947 */ /* 0x004fea000383ffff */
[----:B------:R-:W-:Y:S05]  /*9d60*/  BRA `(.L_x_201) ;  /* 0xffffffb800047947 */ /* 0x000fea000383ffff */
.L_x_90:
[----:B------:R-:W-:Y:S07]  /*9d70*/  MOV R3, UR15 ;  /* 0x0000000f00037c02 */ /* 0x000fee0008000f00 */
.L_x_202:
[----:B-1----:R1:W2:Y:S02]  /*9d80*/  SYNCS.PHASECHK.TRANS64.TRYWAIT P0, [R3+URZ+0x148], R12 ;  /* 0x0001480c030075a7 */ /* 0x0022a400080011ff */
[----:B--2---:R-:W-:Y:S05]  /*9d90*/  @!P0 NANOSLEEP.SYNCS 0x989680 ;  /* 0x009896800000895d */ /* 0x004fea0003900000 */
[----:B------:R-:W2:Y:S02]  /*9da0*/  @!P0 SYNCS.PHASECHK.TRANS64 P0, [R3+URZ+0x148], R12 ;  /* 0x0001480c030085a7 */ /* 0x000ea400080010ff */
[----:B--2---:R-:W-:Y:S05]  /*9db0*/  @!P0 BRA `(.L_x_202) ;  /* 0xfffffffc00f08947 */ /* 0x004fea000383ffff */
[----:B------:R-:W-:Y:S05]  /*9dc0*/  BRA `(.L_x_203) ;  /* 0xffffffb8008c7947 */ /* 0x000fea000383ffff */
.L_x_92:
[----:B------:R-:W-:-:S07]  /*9dd0*/  MOV R0, UR15 ;  /* 0x0000000f00007c02 */ /* 0x000fce0008000f00 */
.L_x_204:
[----:B-1----:R1:W2:Y:S02]  /*9de0*/  SYNCS.PHASECHK.TRANS64.TRYWAIT P0, [R0+URZ+0x130], R3 ;  /* 0x00013003000075a7 */ /* 0x0022a400080011ff */
[----:B--2---:R-:W-:Y:S05]  /*9df0*/  @!P0 NANOSLEEP.SYNCS 0x989680 ;  /* 0x009896800000895d */ /* 0x004fea0003900000 */
[----:B------:R-:W2:Y:S02]  /*9e00*/  @!P0 SYNCS.PHASECHK.TRANS64 P0, [R0+URZ+0x130], R3 ;  /* 0x00013003000085a7 */ /* 0x000ea400080010ff */
[----:B--2---:R-:W-:Y:S05]  /*9e10*/  @!P0 BRA `(.L_x_204) ;  /* 0xfffffffc00f08947 */ /* 0x004fea000383ffff */
[----:B------:R-:W-:Y:S05]  /*9e20*/  BRA `(.L_x_205) ;  /* 0xffffffb800f47947 */ /* 0x000fea000383ffff */
.L_x_93:
[----:B-1----:R-:W-:-:S07]  /*9e30*/  MOV R0, UR15 ;  /* 0x0000000f00007c02 */ /* 0x002fce0008000f00 */
.L_x_206:
[----:B-1----:R1:W2:Y:S02]  /*9e40*/  SYNCS.PHASECHK.TRANS64.TRYWAIT P0, [R0+URZ+0x138], R3 ;  /* 0x00013803000075a7 */ /* 0x0022a400080011ff */
[----:B--2---:R-:W-:Y:S05]  /*9e50*/  @!P0 NANOSLEEP.SYNCS 0x989680 ;  /* 0x009896800000895d */ /* 0x004fea0003900000 */
[----:B------:R-:W2:Y:S02]  /*9e60*/  @!P0 SYNCS.PHASECHK.TRANS64 P0, [R0+URZ+0x138], R3 ;  /* 0x00013803000085a7 */ /* 0x000ea400080010ff */
[----:B--2---:R-:W-:Y:S05]  /*9e70*/  @!P0 BRA `(.L_x_206) ;  /* 0xfffffffc00f08947 */ /* 0x004fea000383ffff */
[----:B------:R-:W-:Y:S05]  /*9e80*/  BRA `(.L_x_207) ;  /* 0xffffffb800e47947 */ /* 0x000fea000383ffff */
.L_x_94:
[----:B-1----:R-:W-:-:S07]  /*9e90*/  MOV R0, UR15 ;  /* 0x0000000f00007c02 */ /* 0x002fce0008000f00 */
.L_x_208:
[----:B-1----:R1:W2:Y:S02]  /*9ea0*/  SYNCS.PHASECHK.TRANS64.TRYWAIT P0, [R0+URZ+0x140], R3 ;  /* 0x00014003000075a7 */ /* 0x0022a400080011ff */
[----:B--2---:R-:W-:Y:S05]  /*9eb0*/  @!P0 NANOSLEEP.SYNCS 0x989680 ;  /* 0x009896800000895d */ /* 0x004fea0003900000 */
[----:B------:R-:W2:Y:S02]  /*9ec0*/  @!P0 SYNCS.PHASECHK.TRANS64 P0, [R0+URZ+0x140], R3 ;  /* 0x00014003000085a7 */ /* 0x000ea400080010ff */
[----:B--2---:R-:W-:Y:S05]  /*9ed0*/  @!P0 BRA `(.L_x_208) ;  /* 0xfffffffc00f08947 */ /* 0x004fea000383ffff */
[----:B------:R-:W-:Y:S05]  /*9ee0*/  BRA `(.L_x_209) ;  /* 0xffffffb800d47947 */ /* 0x000fea000383ffff */
.L_x_96:
[----:B------:R-:W-:Y:S07]  /*9ef0*/  MOV R0, UR50 ;  /* 0x0000003200007c02 */ /* 0x000fee0008000f00 */
.L_x_210:
[----:B--2---:R2:W3:Y:S02]  /*9f00*/  SYNCS.PHASECHK.TRANS64.TRYWAIT P0, [R0+URZ+0x160], R3 ;  /* 0x00016003000075a7 */ /* 0x0044e400080011ff */
[----:B---3--:R-:W-:Y:S05]  /*9f10*/  @!P0 NANOSLEEP.SYNCS 0x989680 ;  /* 0x009896800000895d */ /* 0x008fea0003900000 */
[----:B------:R-:W3:Y:S02]  /*9f20*/  @!P0 SYNCS.PHASECHK.TRANS64 P0, [R0+URZ+0x160], R3 ;  /* 0x00016003000085a7 */ /* 0x000ee400080010ff */
[----:B---3--:R-:W-:Y:S05]  /*9f30*/  @!P0 BRA `(.L_x_210) ;  /* 0xfffffffc00f08947 */ /* 0x008fea000383ffff */
[----:B------:R-:W-:Y:S05]  /*9f40*/  BRA `(.L_x_211) ;  /* 0xffffffbc00b87947 */ /* 0x000fea000383ffff */
.L_x_107:
[----:B-1----:R-:W-:Y:S04]  /*9f50*/  MOV R2, UR50 ;  /* 0x0000003200027c02 */ /* 0x002fe80008000f00 */
[----:B------:R1:W3:Y:S03]  /*9f60*/  SYNCS.PHASECHK.TRANS64.TRYWAIT P1, [R2+URZ+0x110], R3 ;  /* 0x00011003020075a7 */ /* 0x0002e600080211ff */
[----:B---3--:R-:W-:Y:S05]  /*9f70*/  @!P1 NANOSLEEP.SYNCS 0x989680 ;  /* 0x009896800000995d */ /* 0x008fea0003900000 */
[----:B------:R-:W3:Y:S02]  /*9f80*/  @!P1 SYNCS.PHASECHK.TRANS64 P1, [R2+URZ+0x110], R3 ;  /* 0x00011003020095a7 */ /* 0x000ee400080210ff */
[----:B---3--:R-:W-:Y:S05]  /*9f90*/  @!P1 BRA `(.L_x_107) ;  /* 0xfffffffc00ec9947 */ /* 0x008fea000383ffff */
[----:B------:R-:W-:Y:S05]  /*9fa0*/  BRA `(.L_x_106) ;  /* 0xffffffcc00a07947 */ /* 0x000fea000383ffff */
.L_x_109:
[----:B-1----:R1:W4:Y:S02]  /*9fb0*/  SYNCS.PHASECHK.TRANS64.TRYWAIT P1, [R83+URZ+0x170], R0 ;  /* 0x00017000530075a7 */ /* 0x00232400080211ff */
[----:B----4-:R-:W-:Y:S05]  /*9fc0*/  @!P1 NANOSLEEP.SYNCS 0x989680 ;  /* 0x009896800000995d */ /* 0x010fea0003900000 */
[----:B------:R-:W4:Y:S02]  /*9fd0*/  @!P1 SYNCS.PHASECHK.TRANS64 P1, [R83+URZ+0x170], R0 ;  /* 0x00017000530095a7 */ /* 0x000f2400080210ff */
[----:B----4-:R-:W-:Y:S05]  /*9fe0*/  @!P1 BRA `(.L_x_109) ;  /* 0xfffffffc00f09947 */ /* 0x010fea000383ffff */
[----:B------:R-:W-:Y:S05]  /*9ff0*/  BRA `(.L_x_108) ;  /* 0xffffffcc00bc7947 */ /* 0x000fea000383ffff */
.L_x_118:
[----:B--2---:R2:W4:Y:S02]  /*a000*/  SYNCS.PHASECHK.TRANS64.TRYWAIT P1, [R4+URZ+0x110], R3 ;  /* 0x00011003040075a7 */ /* 0x00452400080211ff */
[----:B----4-:R-:W-:Y:S05]  /*a010*/  @!P1 NANOSLEEP.SYNCS 0x989680 ;  /* 0x009896800000995d */ /* 0x010fea0003900000 */
[----:B------:R-:W4:Y:S02]  /*a020*/  @!P1 SYNCS.PHASECHK.TRANS64 P1, [R4+URZ+0x110], R3 ;  /* 0x00011003040095a7 */ /* 0x000f2400080210ff */
[----:B----4-:R-:W-:Y:S05]  /*a030*/  @!P1 BRA `(.L_x_118) ;  /* 0xfffffffc00f09947 */ /* 0x010fea000383ffff */
[----:B------:R-:W-:Y:S05]  /*a040*/  BRA `(.L_x_117) ;  /* 0xffffffd400ac7947 */ /* 0x000fea000383ffff */
.L_x_126:
[----:B-1----:R1:W4:Y:S02]  /*a050*/  SYNCS.PHASECHK.TRANS64.TRYWAIT P1, [R93+URZ+0x110], R4 ;  /* 0x000110045d0075a7 */ /* 0x00232400080211ff */
[----:B----4-:R-:W-:Y:S05]  /*a060*/  @!P1 NANOSLEEP.SYNCS 0x989680 ;  /* 0x009896800000995d */ /* 0x010fea0003900000 */
[----:B------:R-:W4:Y:S02]  /*a070*/  @!P1 SYNCS.PHASECHK.TRANS64 P1, [R93+URZ+0x110], R4 ;  /* 0x000110045d0095a7 */ /* 0x000f2400080210ff */
[----:B----4-:R-:W-:Y:S05]  /*a080*/  @!P1 BRA `(.L_x_126) ;  /* 0xfffffffc00f09947 */ /* 0x010fea000383ffff */
[----:B------:R-:W-:Y:S05]  /*a090*/  BRA `(.L_x_125) ;  /* 0xffffffdc00b07947 */ /* 0x000fea000383ffff */
.L_x_134:
[----:B--2---:R2:W4:Y:S02]  /*a0a0*/  SYNCS.PHASECHK.TRANS64.TRYWAIT P1, [R16+URZ+0x110], R3 ;  /* 0x00011003100075a7 */ /* 0x00452400080211ff */
[----:B----4-:R-:W-:Y:S05]  /*a0b0*/  @!P1 NANOSLEEP.SYNCS 0x989680 ;  /* 0x009896800000995d */ /* 0x010fea0003900000 */
[----:B------:R-:W4:Y:S02]  /*a0c0*/  @!P1 SYNCS.PHASECHK.TRANS64 P1, [R16+URZ+0x110], R3 ;  /* 0x00011003100095a7 */ /* 0x000f2400080210ff */
[----:B----4-:R-:W-:Y:S05]  /*a0d0*/  @!P1 BRA `(.L_x_134) ;  /* 0xfffffffc00f09947 */ /* 0x010fea000383ffff */
[----:B------:R-:W-:Y:S05]  /*a0e0*/  BRA `(.L_x_133) ;  /* 0xffffffe400b07947 */ /* 0x000fea000383ffff */
        .weak           $__internal_0_$__cuda_sm10x_tcgen05_guardrail_trap_col_being_dealloced_not_returned_by_alloc
        .type           $__internal_0_$__cuda_sm10x_tcgen05_guardrail_trap_col_being_dealloced_not_returned_by_alloc,@function
        .size           $__internal_0_$__cuda_sm10x_tcgen05_guardrail_trap_col_being_dealloced_not_returned_by_alloc,($__internal_1_$__cuda_sm10x_tcgen05_guardrail_trap_phase_invalid_during_alloc - $__internal_0_$__cuda_sm10x_tcgen05_guardrail_trap_col_being_dealloced_not_returned_by_alloc)
$__internal_0_$__cuda_sm10x_tcgen05_guardrail_trap_col_being_dealloced_not_returned_by_alloc:
[----:B------:R-:W-:Y:S05]  /*a0f0*/  BPT.TRAP 0x1 ;  /* 0x000000040000795c */ /* 0x000fea0000300000 */
[----:B------:R-:W-:-:S04]  /*a100*/  HFMA2 R3, -RZ, RZ, 0, 0 ;  /* 0x00000000ff037431 */ /* 0x000fc800000001ff */
[----:B------:R-:W-:Y:S05]  /*a110*/  RET.REL.NODEC R2 `(_ZN7cutlass13device_kernelINS_4conv6kernel13ConvUniversalINS1_16ConvProblemShapeILNS1_8OperatorE2ELi2EEENS1_10collective14CollectiveConvINS1_47MainloopSm100TmaUmmaWarpSpecializedImplicitGemmILS5_2ELi17ELi2ELi1ELi2EN4cute5tupleIJNSA_1CILi2EEENSC_ILi1EEESE_EEEEENSB_IJNSC_ILi64EEENSB_IJNSC_ILi128EEEEEENSB_IJNSC_ILi32EEEEEEEEENS_6half_tESN_NSA_8TiledMMAINSA_8MMA_AtomIJNSA_20SM100_MMA_F16BF16_SSISN_SN_fLi64ELi128ELNSA_4UMMA5MajorE1ELSS_1ELNSR_7ScaleInE0ELST_0EEEEEENSA_6LayoutINSB_IJSE_SE_SE_EEENSB_IJNSC_ILi0EEESY_SY_EEEEENSB_IJNSA_10UnderscoreES11_S11_EEEEENS7_6detail27Sm100ImplicitGemmTileTraitsINSA_13SM90_TMA_LOADENSA_14ComposedLayoutINSA_7SwizzleILi3ELi4ELi3EEENSA_18smem_ptr_flag_bitsILi16EEENSW_INSB_IJSH_NSC_ILi8EEEEEENSB_IJSE_SH_EEEEEEEvEENS15_INSA_30SM90_TMA_LOAD_IM2COL_MULTICASTES1G_vEEEENS_8epilogue10collective18CollectiveEpilogueINS1L_23Sm100TmaWarpSpecializedILi4ELi2ELi16ELb1ELb0EEEJSM_NSB_IJNSW_ISH_SE_EENSW_ISK_SE_EEEEESN_NSB_IJlNSB_IJSE_llEEESY_EEESN_S1U_NS1L_6fusion15FusionCallbacksIS1P_NS1V_17LinearCombinationISN_fSN_fLNS_15FloatRoundStyleE2EEESM_S1S_JEEENSA_5SM1004TMEM4LOAD26SM100_TMEM_LOAD_16dp256b4xES16_NS17_INS18_ILi2ELi4ELi3EEES1B_NSW_INSB_IJS1C_SK_EEENSB_IJSK_SE_EEEEEEENSA_17SM75_U32x4_LDSM_NENSA_14SM90_TMA_STOREES29_NSA_17SM90_U32x4_STSM_NENSA_39AutoVectorizingCopyWithAssumedAlignmentILi128EEEEEEvvEEEEvNT_6ParamsE) ;  /* 0xffffff5c02b87950 */ /* 0x000fea0003c3ffff */
        .weak           $__internal_1_$__cuda_sm10x_tcgen05_guardrail_trap_phase_invalid_during_alloc
        .type           $__internal_1_$__cuda_sm10x_tcgen05_guardrail_trap_phase_invalid_during_alloc,@function
        .size           $__internal_1_$__cuda_sm10x_tcgen05_guardrail_trap_phase_invalid_during_alloc,($__internal_2_$__cuda_sm10x_tcgen05_guardrail_trap_unallocated_columns_being_dealloced - $__internal_1_$__cuda_sm10x_tcgen05_guardrail_trap_phase_invalid_during_alloc)
$__internal_1_$__cuda_sm10x_tcgen05_guardrail_trap_phase_invalid_during_alloc:
[----:B------:R-:W-:Y:S05]  /*a120*/  BPT.TRAP 0x1 ;  /* 0x000000040000795c */ /* 0x000fea0000300000 */
[----:B------:R-:W-:-:S04]  /*a130*/  MOV R3, 0x0 ;  /* 0x0000000000037802 */ /* 0x000fc80000000f00 */
[----:B------:R-:W-:Y:S05]  /*a140*/  RET.REL.NODEC R2 `(_ZN7cutlass13device_kernelINS_4conv6kernel13ConvUniversalINS1_16ConvProblemShapeILNS1_8OperatorE2ELi2EEENS1_10collective14CollectiveConvINS1_47MainloopSm100TmaUmmaWarpSpecializedImplicitGemmILS5_2ELi17ELi2ELi1ELi2EN4cute5tupleIJNSA_1CILi2EEENSC_ILi1EEESE_EEEEENSB_IJNSC_ILi64EEENSB_IJNSC_ILi128EEEEEENSB_IJNSC_ILi32EEEEEEEEENS_6half_tESN_NSA_8TiledMMAINSA_8MMA_AtomIJNSA_20SM100_MMA_F16BF16_SSISN_SN_fLi64ELi128ELNSA_4UMMA5MajorE1ELSS_1ELNSR_7ScaleInE0ELST_0EEEEEENSA_6LayoutINSB_IJSE_SE_SE_EEENSB_IJNSC_ILi0EEESY_SY_EEEEENSB_IJNSA_10UnderscoreES11_S11_EEEEENS7_6detail27Sm100ImplicitGemmTileTraitsINSA_13SM90_TMA_LOADENSA_14ComposedLayoutINSA_7SwizzleILi3ELi4ELi3EEENSA_18smem_ptr_flag_bitsILi16EEENSW_INSB_IJSH_NSC_ILi8EEEEEENSB_IJSE_SH_EEEEEEEvEENS15_INSA_30SM90_TMA_LOAD_IM2COL_MULTICASTES1G_vEEEENS_8epilogue10collective18CollectiveEpilogueINS1L_23Sm100TmaWarpSpecializedILi4ELi2ELi16ELb1ELb0EEEJSM_NSB_IJNSW_ISH_SE_EENSW_ISK_SE_EEEEESN_NSB_IJlNSB_IJSE_llEEESY_EEESN_S1U_NS1L_6fusion15FusionCallbacksIS1P_NS1V_17LinearCombinationISN_fSN_fLNS_15FloatRoundStyleE2EEESM_S1S_JEEENSA_5SM1004TMEM4LOAD26SM100_TMEM_LOAD_16dp256b4xES16_NS17_INS18_ILi2ELi4ELi3EEES1B_NSW_INSB_IJS1C_SK_EEENSB_IJSK_SE_EEEEEEENSA_17SM75_U32x4_LDSM_NENSA_14SM90_TMA_STOREES29_NSA_17SM90_U32x4_STSM_NENSA_39AutoVectorizingCopyWithAssumedAlignmentILi128EEEEEEvvEEEEvNT_6ParamsE) ;  /* 0xffffff5c02ac7950 */ /* 0x000fea0003c3ffff */
        .weak           $__internal_2_$__cuda_sm10x_tcgen05_guardrail_trap_unallocated_columns_being_dealloced
        .type           $__internal_2_$__cuda_sm10x_tcgen05_guardrail_trap_unallocated_columns_being_dealloced,@function
        .size           $__internal_2_$__cuda_sm10x_tcgen05_guardrail_trap_unallocated_columns_being_dealloced,(.L_x_213 - $__internal_2_$__cuda_sm10x_tcgen05_guardrail_trap_unallocated_columns_being_dealloced)
$__internal_2_$__cuda_sm10x_tcgen05_guardrail_trap_unallocated_columns_being_dealloced:
[----:B------:R-:W-:Y:S05]  /*a150*/  BPT.TRAP 0x1 ;  /* 0x000000040000795c */ /* 0x000fea0000300000 */
[----:B------:R-:W-:-:S04]  /*a160*/  HFMA2 R3, -RZ, RZ, 0, 0 ;  /* 0x00000000ff037431 */ /* 0x000fc800000001ff */
[----:B------:R-:W-:Y:S05]  /*a170*/  RET.REL.NODEC R2 `(_ZN7cutlass13device_kernelINS_4conv6kernel13ConvUniversalINS1_16ConvProblemShapeILNS1_8OperatorE2ELi2EEENS1_10collective14CollectiveConvINS1_47MainloopSm100TmaUmmaWarpSpecializedImplicitGemmILS5_2ELi17ELi2ELi1ELi2EN4cute5tupleIJNSA_1CILi2EEENSC_ILi1EEESE_EEEEENSB_IJNSC_ILi64EEENSB_IJNSC_ILi128EEEEEENSB_IJNSC_ILi32EEEEEEEEENS_6half_tESN_NSA_8TiledMMAINSA_8MMA_AtomIJNSA_20SM100_MMA_F16BF16_SSISN_SN_fLi64ELi128ELNSA_4UMMA5MajorE1ELSS_1ELNSR_7ScaleInE0ELST_0EEEEEENSA_6LayoutINSB_IJSE_SE_SE_EEENSB_IJNSC_ILi0EEESY_SY_EEEEENSB_IJNSA_10UnderscoreES11_S11_EEEEENS7_6detail27Sm100ImplicitGemmTileTraitsINSA_13SM90_TMA_LOADENSA_14ComposedLayoutINSA_7SwizzleILi3ELi4ELi3EEENSA_18smem_ptr_flag_bitsILi16EEENSW_INSB_IJSH_NSC_ILi8EEEEEENSB_IJSE_SH_EEEEEEEvEENS15_INSA_30SM90_TMA_LOAD_IM2COL_MULTICASTES1G_vEEEENS_8epilogue10collective18CollectiveEpilogueINS1L_23Sm100TmaWarpSpecializedILi4ELi2ELi16ELb1ELb0EEEJSM_NSB_IJNSW_ISH_SE_EENSW_ISK_SE_EEEEESN_NSB_IJlNSB_IJSE_llEEESY_EEESN_S1U_NS1L_6fusion15FusionCallbacksIS1P_NS1V_17LinearCombinationISN_fSN_fLNS_15FloatRoundStyleE2EEESM_S1S_JEEENSA_5SM1004TMEM4LOAD26SM100_TMEM_LOAD_16dp256b4xES16_NS17_INS18_ILi2ELi4ELi3EEES1B_NSW_INSB_IJS1C_SK_EEENSB_IJSK_SE_EEEEEEENSA_17SM75_U32x4_LDSM_NENSA_14SM90_TMA_STOREES29_NSA_17SM90_U32x4_STSM_NENSA_39AutoVectorizingCopyWithAssumedAlignmentILi128EEEEEEvvEEEEvNT_6ParamsE) ;  /* 0xffffff5c02a07950 */ /* 0x000fea0003c3ffff */
.L_x_212:
[----:B------:R-:W-:-:S00]  /*a180*/  BRA `(.L_x_212) ;  /* 0xfffffffc00fc7947 */ /* 0x000fc0000383ffff */
[----:B------:R-:W-:-:S00]  /*a190*/  NOP ;  /* 0x0000000000007918 */ /* 0x000fc00000000000 */
        /* <DEDUP_REMOVED lines=14> */
.L_x_213:


//--------------------- .nv.global.init           --------------------------
	.section	.nv.global.init,"aw",@progbits
.nv.global.init:
	.type		$str$29,@object
	.size		$str$29,($str$30 - $str$29)
$str$29:
        /*0000*/ 	.byte	0x28, 0x61, 0x64, 0x64, 0x72, 0x65, 0x73, 0x73, 0x20, 0x26, 0x20, 0x6d, 0x61, 0x73, 0x6b, 0x29
        /*0010*/ 	.byte	0x20, 0x3d, 0x3d, 0x20, 0x30, 0x00
	.type		$str$30,@object
	.size		$str$30,($str$28 - $str$30)
$str$30:
        /*0016*/ 	.byte	0x2f, 0x74, 0x6d, 0x70, 0x2f, 0x63, 0x75, 0x74, 0x6c, 0x61, 0x73, 0x73, 0x5f, 0x73, 0x77, 0x65
        /*0026*/ 	.byte	0x65, 0x70, 0x5f, 0x73, 0x72, 0x63, 0x2f, 0x69, 0x6e, 0x63, 0x6c, 0x75, 0x64, 0x65, 0x2f, 0x63
        /*0036*/ 	.byte	0x75, 0x74, 0x65, 0x2f, 0x70, 0x6f, 0x69, 0x6e, 0x74, 0x65, 0x72, 0x5f, 0x66, 0x6c, 0x61, 0x67
        /*0046*/ 	.byte	0x67, 0x65, 0x64, 0x2e, 0x68, 0x70, 0x70, 0x00
	.type		$str$28,@object
	.size		$str$28,($str$27 - $str$28)
$str$28:
        /*004e*/ 	.byte	0x2f, 0x74, 0x6d, 0x70, 0x2f, 0x63, 0x75, 0x74, 0x6c, 0x61, 0x73, 0x73, 0x5f, 0x73, 0x77, 0x65
        /*005e*/ 	.byte	0x65, 0x70, 0x5f, 0x73, 0x72, 0x63, 0x2f, 0x69, 0x6e, 0x63, 0x6c, 0x75, 0x64, 0x65, 0x2f, 0x63
        /*006e*/ 	.byte	0x75, 0x74, 0x65, 0x2f, 0x61, 0x74, 0x6f, 0x6d, 0x2f, 0x63, 0x6f, 0x70, 0x79, 0x5f, 0x74, 0x72
        /*007e*/ 	.byte	0x61, 0x69, 0x74, 0x73, 0x5f, 0x73, 0x6d, 0x31, 0x30, 0x30, 0x2e, 0x68, 0x70, 0x70, 0x00
	.type		$str$27,@object
	.size		$str$27,(__unnamed_1 - $str$27)
$str$27:
        /*008d*/ 	.byte	0x28, 0x28, 0x75, 0x69, 0x6e, 0x74, 0x33, 0x32, 0x5f, 0x74, 0x28, 0x74, 0x68, 0x72, 0x65, 0x61
        /*009d*/ 	.byte	0x64, 0x49, 0x64, 0x78, 0x2e, 0x78, 0x29, 0x20, 0x2f, 0x20, 0x33, 0x32, 0x29, 0x20, 0x25, 0x20
        /*00ad*/ 	.byte	0x34, 0x29, 0x20, 0x3d, 0x3d, 0x20, 0x28, 0x28, 0x28, 0x74, 0x6d, 0x65, 0x6d, 0x5f, 0x61, 0x64
        /*00bd*/ 	.byte	0x64, 0x72, 0x20, 0x3e, 0x3e, 0x20, 0x31, 0x36, 0x29, 0x20, 0x2f, 0x20, 0x33, 0x32, 0x29, 0x20
        /*00cd*/ 	.byte	0x25, 0x20, 0x34, 0x29, 0x00
	.type		__unnamed_1,@object
	.size		__unnamed_1,(__unnamed_2 - __unnamed_1)
__unnamed_1:
        /*00d2*/ 	.byte	0x61, 0x75, 0x74, 0x6f, 0x20, 0x63, 0x75, 0x74, 0x65, 0x3a, 0x3a, 0x61, 0x73, 0x5f, 0x70, 0x6f
        /* <DEDUP_REMOVED lines=24> */
        /*0262*/ 	.byte	0x3e, 0x3e, 0x3e, 0x5d, 0x00
	.type		__unnamed_2,@object
	.size		__unnamed_2,(.L_2 - __unnamed_2)
__unnamed_2:
        /* <DEDUP_REMOVED lines=46> */
.L_2:


//--------------------- .nv.shared._ZN7cutlass13device_kernelINS_4conv6kernel13ConvUniversalINS1_16ConvProblemShapeILNS1_8OperatorE2ELi2EEENS1_10collective14CollectiveConvINS1_47MainloopSm100TmaUmmaWarpSpecializedImplicitGemmILS5_2ELi17ELi2ELi1ELi2EN4cute5tupleIJNSA_1CILi2EEENSC_ILi1EEESE_EEEEENSB_IJNSC_ILi64EEENSB_IJNSC_ILi128EEEEEENSB_IJNSC_ILi32EEEEEEEEENS_6half_tESN_NSA_8TiledMMAINSA_8MMA_AtomIJNSA_20SM100_MMA_F16BF16_SSISN_SN_fLi64ELi128ELNSA_4UMMA5MajorE1ELSS_1ELNSR_7ScaleInE0ELST_0EEEEEENSA_6LayoutINSB_IJSE_SE_SE_EEENSB_IJNSC_ILi0EEESY_SY_EEEEENSB_IJNSA_10UnderscoreES11_S11_EEEEENS7_6detail27Sm100ImplicitGemmTileTraitsINSA_13SM90_TMA_LOADENSA_14ComposedLayoutINSA_7SwizzleILi3ELi4ELi3EEENSA_18smem_ptr_flag_bitsILi16EEENSW_INSB_IJSH_NSC_ILi8EEEEEENSB_IJSE_SH_EEEEEEEvEENS15_INSA_30SM90_TMA_LOAD_IM2COL_MULTICASTES1G_vEEEENS_8epilogue10collective18CollectiveEpilogueINS1L_23Sm100TmaWarpSpecializedILi4ELi2ELi16ELb1ELb0EEEJSM_NSB_IJNSW_ISH_SE_EENSW_ISK_SE_EEEEESN_NSB_IJlNSB_IJSE_llEEESY_EEESN_S1U_NS1L_6fusion15FusionCallbacksIS1P_NS1V_17LinearCombinationISN_fSN_fLNS_15FloatRoundStyleE2EEESM_S1S_JEEENSA_5SM1004TMEM4LOAD26SM100_TMEM_LOAD_16dp256b4xES16_NS17_INS18_ILi2ELi4ELi3EEES1B_NSW_INSB_IJS1C_SK_EEENSB_IJSK_SE_EEEEEEENSA_17SM75_U32x4_LDSM_NENSA_14SM90_TMA_STOREES29_NSA_17SM90_U32x4_STSM_NENSA_39AutoVectorizingCopyWithAssumedAlignmentILi128EEEEEEvvEEEEvNT_6ParamsE --------------------------
	.section	.nv.shared._ZN7cutlass13device_kernelINS_4conv6kernel13ConvUniversalINS1_16ConvProblemShapeILNS1_8OperatorE2ELi2EEENS1_10collective14CollectiveConvINS1_47MainloopSm100TmaUmmaWarpSpecializedImplicitGemmILS5_2ELi17ELi2ELi1ELi2EN4cute5tupleIJNSA_1CILi2EEENSC_ILi1EEESE_EEEEENSB_IJNSC_ILi64EEENSB_IJNSC_ILi128EEEEEENSB_IJNSC_ILi32EEEEEEEEENS_6half_tESN_NSA_8TiledMMAINSA_8MMA_AtomIJNSA_20SM100_MMA_F16BF16_SSISN_SN_fLi64ELi128ELNSA_4UMMA5MajorE1ELSS_1ELNSR_7ScaleInE0ELST_0EEEEEENSA_6LayoutINSB_IJSE_SE_SE_EEENSB_IJNSC_ILi0EEESY_SY_EEEEENSB_IJNSA_10UnderscoreES11_S11_EEEEENS7_6detail27Sm100ImplicitGemmTileTraitsINSA_13SM90_TMA_LOADENSA_14ComposedLayoutINSA_7SwizzleILi3ELi4ELi3EEENSA_18smem_ptr_flag_bitsILi16EEENSW_INSB_IJSH_NSC_ILi8EEEEEENSB_IJSE_SH_EEEEEEEvEENS15_INSA_30SM90_TMA_LOAD_IM2COL_MULTICASTES1G_vEEEENS_8epilogue10collective18CollectiveEpilogueINS1L_23Sm100TmaWarpSpecializedILi4ELi2ELi16ELb1ELb0EEEJSM_NSB_IJNSW_ISH_SE_EENSW_ISK_SE_EEEEESN_NSB_IJlNSB_IJSE_llEEESY_EEESN_S1U_NS1L_6fusion15FusionCallbacksIS1P_NS1V_17LinearCombinationISN_fSN_fLNS_15FloatRoundStyleE2EEESM_S1S_JEEENSA_5SM1004TMEM4LOAD26SM100_TMEM_LOAD_16dp256b4xES16_NS17_INS18_ILi2ELi4ELi3EEES1B_NSW_INSB_IJS1C_SK_EEENSB_IJSK_SE_EEEEEEENSA_17SM75_U32x4_LDSM_NENSA_14SM90_TMA_STOREES29_NSA_17SM90_U32x4_STSM_NENSA_39AutoVectorizingCopyWithAssumedAlignmentILi128EEEEEEvvEEEEvNT_6ParamsE,"aw",@nobits
	.sectionflags	@""
	.align	16
	.zero		1024


//--------------------- .nv.shared.reserved.0     --------------------------
	.section	.nv.shared.reserved.0,"aw",@nobits
	.weak		__nv_reservedSMEM_offset_0_alias
	.size		__nv_reservedSMEM_offset_0_alias, 0, 64
	.other		__nv_reservedSMEM_offset_0_alias,@"STO_CUDA_RESERVED_SHARED STV_DEFAULT"
__nv_reservedSMEM_offset_0_alias:
	.zero		0
.nv.shared.reserved.0:
	.zero		64
	.weak		__nv_reservedSMEM_tcgen05_partition
	.type		__nv_reservedSMEM_tcgen05_partition,@object
	.size		__nv_reservedSMEM_tcgen05_partition,(.L_0 - __nv_reservedSMEM_tcgen05_partition)
__nv_reservedSMEM_tcgen05_partition:
	.zero		32
.L_0:


//--------------------- .nv.global                --------------------------
	.section	.nv.global,"aw",@nobits
.nv.global:
	.type		_ZN39_INTERNAL_c7d4caa2_4_k_cu_e1262e5d_33034cute1_E,@object
	.size		_ZN39_INTERNAL_c7d4caa2_4_k_cu_e1262e5d_33034cute1_E,(_ZN39_INTERNAL_c7d4caa2_4_k_cu_e1262e5d_33034cuda3std3__45__cpo6cbeginE - _ZN39_INTERNAL_c7d4caa2_4_k_cu_e1262e5d_33034cute1_E)
_ZN39_INTERNAL_c7d4caa2_4_k_cu_e1262e5d_33034cute1_E:
	.zero		1
	.type		_ZN39_INTERNAL_c7d4caa2_4_k_cu_e1262e5d_33034cuda3std3__45__cpo6cbeginE,@object
	.size		_ZN39_INTERNAL_c7d4caa2_4_k_cu_e1262e5d_33034cuda3std3__45__cpo6cbeginE,(_ZN39_INTERNAL_c7d4caa2_4_k_cu_e1262e5d_33034cuda3std3__48in_placeE - _ZN39_INTERNAL_c7d4caa2_4_k_cu_e1262e5d_33034cuda3std3__45__cpo6cbeginE)
_ZN39_INTERNAL_c7d4caa2_4_k_cu_e1262e5d_33034cuda3std3__45__cpo6cbeginE:
	.zero		1
	.type		_ZN39_INTERNAL_c7d4caa2_4_k_cu_e1262e5d_33034cuda3std3__48in_placeE,@object
	.size		_ZN39_INTERNAL_c7d4caa2_4_k_cu_e1262e5d_33034cuda3std3__48in_placeE,(_ZN39_INTERNAL_c7d4caa2_4_k_cu_e1262e5d_33034cuda3std6ranges3__45__cpo9iter_moveE - _ZN39_INTERNAL_c7d4caa2_4_k_cu_e1262e5d_33034cuda3std3__48in_placeE)
_ZN39_INTERNAL_c7d4caa2_4_k_cu_e1262e5d_33034cuda3std3__48in_placeE:
	.zero		1
	.type		_ZN39_INTERNAL_c7d4caa2_4_k_cu_e1262e5d_33034cuda3std6ranges3__45__cpo9iter_moveE,@object
	.size		_ZN39_INTERNAL_c7d4caa2_4_k_cu_e1262e5d_33034cuda3std6ranges3__45__cpo9iter_moveE,(_ZN39_INTERNAL_c7d4caa2_4_k_cu_e1262e5d_33034cuda3std3__45__cpo5beginE - _ZN39_INTERNAL_c7d4caa2_4_k_cu_e1262e5d_33034cuda3std6ranges3__45__cpo9iter_moveE)
_ZN39_INTERNAL_c7d4caa2_4_k_cu_e1262e5d_33034cuda3std6ranges3__45__cpo9iter_moveE:
	.zero		1
	.type		_ZN39_INTERNAL_c7d4caa2_4_k_cu_e1262e5d_33034cuda3std3__45__cpo5beginE,@object
	.size		_ZN39_INTERNAL_c7d4caa2_4_k_cu_e1262e5d_33034cuda3std3__45__cpo5beginE,(_ZN39_INTERNAL_c7d4caa2_4_k_cu_e1262e5d_33034cuda3std3__441_GLOBAL__N__c7d4caa2_4_k_cu_e1262e5d_33036ignoreE - _ZN39_INTERNAL_c7d4caa2_4_k_cu_e1262e5d_33034cuda3std3__45__cpo5beginE)
_ZN39_INTERNAL_c7d4caa2_4_k_cu_e1262e5d_33034cuda3std3__45__cpo5beginE:
	.zero		1
	.type		_ZN39_INTERNAL_c7d4caa2_4_k_cu_e1262e5d_33034cuda3std3__441_GLOBAL__N__c7d4caa2_4_k_cu_e1262e5d_33036ignoreE,@object
	.size		_ZN39_INTERNAL_c7d4caa2_4_k_cu_e1262e5d_33034cuda3std3__441_GLOBAL__N__c7d4caa2_4_k_cu_e1262e5d_33036ignoreE,(_ZN39_INTERNAL_c7d4caa2_4_k_cu_e1262e5d_33034cute7productE - _ZN39_INTERNAL_c7d4caa2_4_k_cu_e1262e5d_33034cuda3std3__441_GLOBAL__N__c7d4caa2_4_k_cu_e1262e5d_33036ignoreE)
_ZN39_INTERNAL_c7d4caa2_4_k_cu_e1262e5d_33034cuda3std3__441_GLOBAL__N__c7d4caa2_4_k_cu_e1262e5d_33036ignoreE:
	.zero		1
	.type		_ZN39_INTERNAL_c7d4caa2_4_k_cu_e1262e5d_33034cute7productE,@object
	.size		_ZN39_INTERNAL_c7d4caa2_4_k_cu_e1262e5d_33034cute7productE,(_ZN39_INTERNAL_c7d4caa2_4_k_cu_e1262e5d_33034cuda3std3__45__cpo3endE - _ZN39_INTERNAL_c7d4caa2_4_k_cu_e1262e5d_33034cute7productE)
_ZN39_INTERNAL_c7d4caa2_4_k_cu_e1262e5d_33034cute7productE:
	.zero		1
	.type		_ZN39_INTERNAL_c7d4caa2_4_k_cu_e1262e5d_33034cuda3std3__45__cpo3endE,@object
	.size		_ZN39_INTERNAL_c7d4caa2_4_k_cu_e1262e5d_33034cuda3std3__45__cpo3endE,(_ZN39_INTERNAL_c7d4caa2_4_k_cu_e1262e5d_33034cuda3std3__419piecewise_constructE - _ZN39_INTERNAL_c7d4caa2_4_k_cu_e1262e5d_33034cuda3std3__45__cpo3endE)
_ZN39_INTERNAL_c7d4caa2_4_k_cu_e1262e5d_33034cuda3std3__45__cpo3endE:
	.zero		1
	.type		_ZN39_INTERNAL_c7d4caa2_4_k_cu_e1262e5d_33034cuda3std3__419piecewise_constructE,@object
	.size		_ZN39_INTERNAL_c7d4caa2_4_k_cu_e1262e5d_33034cuda3std3__419piecewise_constructE,(_ZN39_INTERNAL_c7d4caa2_4_k_cu_e1262e5d_33034cuda3std3__45__cpo4cendE - _ZN39_INTERNAL_c7d4caa2_4_k_cu_e1262e5d_33034cuda3std3__419piecewise_constructE)
_ZN39_INTERNAL_c7d4caa2_4_k_cu_e1262e5d_33034cuda3std3__419piecewise_constructE:
	.zero		1
	.type		_ZN39_INTERNAL_c7d4caa2_4_k_cu_e1262e5d_33034cuda3std3__45__cpo4cendE,@object
	.size		_ZN39_INTERNAL_c7d4caa2_4_k_cu_e1262e5d_33034cuda3std3__45__cpo4cendE,(_ZN39_INTERNAL_c7d4caa2_4_k_cu_e1262e5d_33034cuda3std6ranges3__45__cpo4swapE - _ZN39_INTERNAL_c7d4caa2_4_k_cu_e1262e5d_33034cuda3std3__45__cpo4cendE)
_ZN39_INTERNAL_c7d4caa2_4_k_cu_e1262e5d_33034cuda3std3__45__cpo4cendE:
	.zero		1
	.type		_ZN39_INTERNAL_c7d4caa2_4_k_cu_e1262e5d_33034cuda3std6ranges3__45__cpo4swapE,@object
	.size		_ZN39_INTERNAL_c7d4caa2_4_k_cu_e1262e5d_33034cuda3std6ranges3__45__cpo4swapE,(.L_10 - _ZN39_INTERNAL_c7d4caa2_4_k_cu_e1262e5d_33034cuda3std6ranges3__45__cpo4swapE)
_ZN39_INTERNAL_c7d4caa2_4_k_cu_e1262e5d_33034cuda3std6ranges3__45__cpo4swapE:
	.zero		1
.L_10:


//--------------------- .nv.constant0._ZN7cutlass13device_kernelINS_4conv6kernel13ConvUniversalINS1_16ConvProblemShapeILNS1_8OperatorE2ELi2EEENS1_10collective14CollectiveConvINS1_47MainloopSm100TmaUmmaWarpSpecializedImplicitGemmILS5_2ELi17ELi2ELi1ELi2EN4cute5tupleIJNSA_1CILi2EEENSC_ILi1EEESE_EEEEENSB_IJNSC_ILi64EEENSB_IJNSC_ILi128EEEEEENSB_IJNSC_ILi32EEEEEEEEENS_6half_tESN_NSA_8TiledMMAINSA_8MMA_AtomIJNSA_20SM100_MMA_F16BF16_SSISN_SN_fLi64ELi128ELNSA_4UMMA5MajorE1ELSS_1ELNSR_7ScaleInE0ELST_0EEEEEENSA_6LayoutINSB_IJSE_SE_SE_EEENSB_IJNSC_ILi0EEESY_SY_EEEEENSB_IJNSA_10UnderscoreES11_S11_EEEEENS7_6detail27Sm100ImplicitGemmTileTraitsINSA_13SM90_TMA_LOADENSA_14ComposedLayoutINSA_7SwizzleILi3ELi4ELi3EEENSA_18smem_ptr_flag_bitsILi16EEENSW_INSB_IJSH_NSC_ILi8EEEEEENSB_IJSE_SH_EEEEEEEvEENS15_INSA_30SM90_TMA_LOAD_IM2COL_MULTICASTES1G_vEEEENS_8epilogue10collective18CollectiveEpilogueINS1L_23Sm100TmaWarpSpecializedILi4ELi2ELi16ELb1ELb0EEEJSM_NSB_IJNSW_ISH_SE_EENSW_ISK_SE_EEEEESN_NSB_IJlNSB_IJSE_llEEESY_EEESN_S1U_NS1L_6fusion15FusionCallbacksIS1P_NS1V_17LinearCombinationISN_fSN_fLNS_15FloatRoundStyleE2EEESM_S1S_JEEENSA_5SM1004TMEM4LOAD26SM100_TMEM_LOAD_16dp256b4xES16_NS17_INS18_ILi2ELi4ELi3EEES1B_NSW_INSB_IJS1C_SK_EEENSB_IJSK_SE_EEEEEEENSA_17SM75_U32x4_LDSM_NENSA_14SM90_TMA_STOREES29_NSA_17SM90_U32x4_STSM_NENSA_39AutoVectorizingCopyWithAssumedAlignmentILi128EEEEEEvvEEEEvNT_6ParamsE --------------------------
	.section	.nv.constant0._ZN7cutlass13device_kernelINS_4conv6kernel13ConvUniversalINS1_16ConvProblemShapeILNS1_8OperatorE2ELi2EEENS1_10collective14CollectiveConvINS1_47MainloopSm100TmaUmmaWarpSpecializedImplicitGemmILS5_2ELi17ELi2ELi1ELi2EN4cute5tupleIJNSA_1CILi2EEENSC_ILi1EEESE_EEEEENSB_IJNSC_ILi64EEENSB_IJNSC_ILi128EEEEEENSB_IJNSC_ILi32EEEEEEEEENS_6half_tESN_NSA_8TiledMMAINSA_8MMA_AtomIJNSA_20SM100_MMA_F16BF16_SSISN_SN_fLi64ELi128ELNSA_4UMMA5MajorE1ELSS_1ELNSR_7ScaleInE0ELST_0EEEEEENSA_6LayoutINSB_IJSE_SE_SE_EEENSB_IJNSC_ILi0EEESY_SY_EEEEENSB_IJNSA_10UnderscoreES11_S11_EEEEENS7_6detail27Sm100ImplicitGemmTileTraitsINSA_13SM90_TMA_LOADENSA_14ComposedLayoutINSA_7SwizzleILi3ELi4ELi3EEENSA_18smem_ptr_flag_bitsILi16EEENSW_INSB_IJSH_NSC_ILi8EEEEEENSB_IJSE_SH_EEEEEEEvEENS15_INSA_30SM90_TMA_LOAD_IM2COL_MULTICASTES1G_vEEEENS_8epilogue10collective18CollectiveEpilogueINS1L_23Sm100TmaWarpSpecializedILi4ELi2ELi16ELb1ELb0EEEJSM_NSB_IJNSW_ISH_SE_EENSW_ISK_SE_EEEEESN_NSB_IJlNSB_IJSE_llEEESY_EEESN_S1U_NS1L_6fusion15FusionCallbacksIS1P_NS1V_17LinearCombinationISN_fSN_fLNS_15FloatRoundStyleE2EEESM_S1S_JEEENSA_5SM1004TMEM4LOAD26SM100_TMEM_LOAD_16dp256b4xES16_NS17_INS18_ILi2ELi4ELi3EEES1B_NSW_INSB_IJS1C_SK_EEENSB_IJSK_SE_EEEEEEENSA_17SM75_U32x4_LDSM_NENSA_14SM90_TMA_STOREES29_NSA_17SM90_U32x4_STSM_NENSA_39AutoVectorizingCopyWithAssumedAlignmentILi128EEEEEEvvEEEEvNT_6ParamsE,"a",@progbits
	.sectionflags	@""
	.align	4
.nv.constant0._ZN7cutlass13device_kernelINS_4conv6kernel13ConvUniversalINS1_16ConvProblemShapeILNS1_8OperatorE2ELi2EEENS1_10collective14CollectiveConvINS1_47MainloopSm100TmaUmmaWarpSpecializedImplicitGemmILS5_2ELi17ELi2ELi1ELi2EN4cute5tupleIJNSA_1CILi2EEENSC_ILi1EEESE_EEEEENSB_IJNSC_ILi64EEENSB_IJNSC_ILi128EEEEEENSB_IJNSC_ILi32EEEEEEEEENS_6half_tESN_NSA_8TiledMMAINSA_8MMA_AtomIJNSA_20SM100_MMA_F16BF16_SSISN_SN_fLi64ELi128ELNSA_4UMMA5MajorE1ELSS_1ELNSR_7ScaleInE0ELST_0EEEEEENSA_6LayoutINSB_IJSE_SE_SE_EEENSB_IJNSC_ILi0EEESY_SY_EEEEENSB_IJNSA_10UnderscoreES11_S11_EEEEENS7_6detail27Sm100ImplicitGemmTileTraitsINSA_13SM90_TMA_LOADENSA_14ComposedLayoutINSA_7SwizzleILi3ELi4ELi3EEENSA_18smem_ptr_flag_bitsILi16EEENSW_INSB_IJSH_NSC_ILi8EEEEEENSB_IJSE_SH_EEEEEEEvEENS15_INSA_30SM90_TMA_LOAD_IM2COL_MULTICASTES1G_vEEEENS_8epilogue10collective18CollectiveEpilogueINS1L_23Sm100TmaWarpSpecializedILi4ELi2ELi16ELb1ELb0EEEJSM_NSB_IJNSW_ISH_SE_EENSW_ISK_SE_EEEEESN_NSB_IJlNSB_IJSE_llEEESY_EEESN_S1U_NS1L_6fusion15FusionCallbacksIS1P_NS1V_17LinearCombinationISN_fSN_fLNS_15FloatRoundStyleE2EEESM_S1S_JEEENSA_5SM1004TMEM4LOAD26SM100_TMEM_LOAD_16dp256b4xES16_NS17_INS18_ILi2ELi4ELi3EEES1B_NSW_INSB_IJS1C_SK_EEENSB_IJSK_SE_EEEEEEENSA_17SM75_U32x4_LDSM_NENSA_14SM90_TMA_STOREES29_NSA_17SM90_U32x4_STSM_NENSA_39AutoVectorizingCopyWithAssumedAlignmentILi128EEEEEEvvEEEEvNT_6ParamsE:
	.zero		2944


//--------------------- SYMBOLS --------------------------

	.type		.nv.reservedSmem.offset0,@object
	.size		.nv.reservedSmem.offset0,0x4
	.type		.nv.reservedSmem.cap,@object
	.size		.nv.reservedSmem.cap,0x4
	.type		__assertfail,@function
